//
// Generated by NVIDIA NVVM Compiler
//
// Compiler Build ID: CL-36424714
// Cuda compilation tools, release 13.0, V13.0.88
// Based on NVVM 20.0.0
//

.version 9.0
.target sm_100
.address_size 64

	// .globl	_Z27laplacian_rrelu_kernel_bf16PKfS0_Pfiiiiif

.visible .entry _Z27laplacian_rrelu_kernel_bf16PKfS0_Pfiiiiif(
	.param .u64 .ptr .align 1 _Z27laplacian_rrelu_kernel_bf16PKfS0_Pfiiiiif_param_0,
	.param .u64 .ptr .align 1 _Z27laplacian_rrelu_kernel_bf16PKfS0_Pfiiiiif_param_1,
	.param .u64 .ptr .align 1 _Z27laplacian_rrelu_kernel_bf16PKfS0_Pfiiiiif_param_2,
	.param .u32 _Z27laplacian_rrelu_kernel_bf16PKfS0_Pfiiiiif_param_3,
	.param .u32 _Z27laplacian_rrelu_kernel_bf16PKfS0_Pfiiiiif_param_4,
	.param .u32 _Z27laplacian_rrelu_kernel_bf16PKfS0_Pfiiiiif_param_5,
	.param .u32 _Z27laplacian_rrelu_kernel_bf16PKfS0_Pfiiiiif_param_6,
	.param .u32 _Z27laplacian_rrelu_kernel_bf16PKfS0_Pfiiiiif_param_7,
	.param .f32 _Z27laplacian_rrelu_kernel_bf16PKfS0_Pfiiiiif_param_8
)
{
	.reg .pred 	%p<103>;
	.reg .b16 	%rs<91>;
	.reg .b32 	%r<121>;
	.reg .b32 	%f<118>;
	.reg .b64 	%rd<72>;

	ld.param.u64 	%rd8, [_Z27laplacian_rrelu_kernel_bf16PKfS0_Pfiiiiif_param_0];
	ld.param.u64 	%rd9, [_Z27laplacian_rrelu_kernel_bf16PKfS0_Pfiiiiif_param_1];
	ld.param.u64 	%rd10, [_Z27laplacian_rrelu_kernel_bf16PKfS0_Pfiiiiif_param_2];
	ld.param.u32 	%r36, [_Z27laplacian_rrelu_kernel_bf16PKfS0_Pfiiiiif_param_4];
	ld.param.u32 	%r37, [_Z27laplacian_rrelu_kernel_bf16PKfS0_Pfiiiiif_param_5];
	ld.param.u32 	%r38, [_Z27laplacian_rrelu_kernel_bf16PKfS0_Pfiiiiif_param_6];
	ld.param.u32 	%r39, [_Z27laplacian_rrelu_kernel_bf16PKfS0_Pfiiiiif_param_7];
	cvta.to.global.u64 	%rd1, %rd9;
	cvta.to.global.u64 	%rd2, %rd8;
	cvta.to.global.u64 	%rd3, %rd10;
	mov.u32 	%r40, %ctaid.y;
	mov.u32 	%r41, %ntid.y;
	mov.u32 	%r42, %tid.y;
	mad.lo.s32 	%r1, %r40, %r41, %r42;
	mov.u32 	%r43, %ctaid.x;
	mov.u32 	%r44, %ntid.x;
	mov.u32 	%r45, %tid.x;
	mad.lo.s32 	%r2, %r43, %r44, %r45;
	setp.ge.s32 	%p2, %r1, %r37;
	setp.ge.s32 	%p3, %r2, %r38;
	or.pred  	%p4, %p2, %p3;
	setp.lt.s32 	%p5, %r36, 1;
	or.pred  	%p6, %p4, %p5;
	@%p6 bra 	$L__BB0_57;
	setp.lt.s32 	%p7, %r39, 1;
	shr.u32 	%r3, %r39, 1;
	sub.s32 	%r4, %r2, %r3;
	@%p7 bra 	$L__BB0_46;
	and.b32  	%r5, %r39, 7;
	and.b32  	%r6, %r39, 2147483640;
	sub.s32 	%r7, %r1, %r3;
	mov.b32 	%r111, 0;
$L__BB0_3:
	mul.lo.s32 	%r9, %r111, %r37;
	mov.f32 	%f97, 0f00000000;
	mov.b32 	%r112, 0;
$L__BB0_4:
	setp.lt.u32 	%p16, %r39, 8;
	add.s32 	%r82, %r7, %r112;
	setp.gt.s32 	%p17, %r82, -1;
	setp.lt.s32 	%p18, %r82, %r37;
	and.pred  	%p1, %p17, %p18;
	add.s32 	%r83, %r82, %r9;
	mul.lo.s32 	%r11, %r83, %r38;
	mul.lo.s32 	%r12, %r112, %r39;
	mov.b32 	%r115, 0;
	@%p16 bra 	$L__BB0_23;
	mov.b32 	%r113, 0;
	cvt.u64.u32 	%rd44, %r12;
$L__BB0_6:
	.pragma "nounroll";
	add.s32 	%r14, %r4, %r113;
	setp.gt.s32 	%p19, %r14, -1;
	setp.lt.s32 	%p20, %r14, %r38;
	and.pred  	%p21, %p19, %p20;
	and.pred  	%p22, %p1, %p21;
	add.s32 	%r85, %r14, %r11;
	mul.wide.s32 	%rd41, %r85, 4;
	add.s64 	%rd4, %rd2, %rd41;
	not.pred 	%p23, %p22;
	@%p23 bra 	$L__BB0_8;
	ld.global.f32 	%f44, [%rd4];
	// begin inline asm
	{  cvt.rn.bf16.f32 %rs1, %f44;}

	// end inline asm
	add.s32 	%r86, %r113, %r12;
	mul.wide.u32 	%rd42, %r86, 4;
	add.s64 	%rd43, %rd1, %rd42;
	ld.global.f32 	%f45, [%rd43];
	// begin inline asm
	{  cvt.rn.bf16.f32 %rs2, %f45;}

	// end inline asm
	// begin inline asm
	{ mul.bf16 %rs3,%rs1,%rs2; }

	// end inline asm
	// begin inline asm
	{ cvt.f32.bf16 %f46, %rs3;}

	// end inline asm
	add.f32 	%f97, %f97, %f46;
$L__BB0_8:
	add.s32 	%r87, %r14, 1;
	setp.gt.s32 	%p24, %r87, -1;
	setp.lt.s32 	%p25, %r87, %r38;
	and.pred  	%p26, %p24, %p25;
	and.pred  	%p27, %p1, %p26;
	cvt.u64.u32 	%rd45, %r113;
	add.s64 	%rd46, %rd45, %rd44;
	shl.b64 	%rd47, %rd46, 2;
	add.s64 	%rd5, %rd1, %rd47;
	not.pred 	%p28, %p27;
	@%p28 bra 	$L__BB0_10;
	ld.global.f32 	%f47, [%rd4+4];
	// begin inline asm
	{  cvt.rn.bf16.f32 %rs7, %f47;}

	// end inline asm
	ld.global.f32 	%f48, [%rd5+4];
	// begin inline asm
	{  cvt.rn.bf16.f32 %rs8, %f48;}

	// end inline asm
	// begin inline asm
	{ mul.bf16 %rs9,%rs7,%rs8; }

	// end inline asm
	// begin inline asm
	{ cvt.f32.bf16 %f49, %rs9;}

	// end inline asm
	add.f32 	%f97, %f97, %f49;
$L__BB0_10:
	add.s32 	%r88, %r14, 2;
	setp.gt.s32 	%p29, %r88, -1;
	setp.lt.s32 	%p30, %r88, %r38;
	and.pred  	%p31, %p29, %p30;
	and.pred  	%p32, %p1, %p31;
	not.pred 	%p33, %p32;
	@%p33 bra 	$L__BB0_12;
	ld.global.f32 	%f50, [%rd4+8];
	// begin inline asm
	{  cvt.rn.bf16.f32 %rs13, %f50;}

	// end inline asm
	ld.global.f32 	%f51, [%rd5+8];
	// begin inline asm
	{  cvt.rn.bf16.f32 %rs14, %f51;}

	// end inline asm
	// begin inline asm
	{ mul.bf16 %rs15,%rs13,%rs14; }

	// end inline asm
	// begin inline asm
	{ cvt.f32.bf16 %f52, %rs15;}

	// end inline asm
	add.f32 	%f97, %f97, %f52;
$L__BB0_12:
	add.s32 	%r89, %r14, 3;
	setp.gt.s32 	%p34, %r89, -1;
	setp.lt.s32 	%p35, %r89, %r38;
	and.pred  	%p36, %p34, %p35;
	and.pred  	%p37, %p1, %p36;
	not.pred 	%p38, %p37;
	@%p38 bra 	$L__BB0_14;
	ld.global.f32 	%f53, [%rd4+12];
	// begin inline asm
	{  cvt.rn.bf16.f32 %rs19, %f53;}

	// end inline asm
	ld.global.f32 	%f54, [%rd5+12];
	// begin inline asm
	{  cvt.rn.bf16.f32 %rs20, %f54;}

	// end inline asm
	// begin inline asm
	{ mul.bf16 %rs21,%rs19,%rs20; }

	// end inline asm
	// begin inline asm
	{ cvt.f32.bf16 %f55, %rs21;}

	// end inline asm
	add.f32 	%f97, %f97, %f55;
$L__BB0_14:
	add.s32 	%r90, %r14, 4;
	setp.gt.s32 	%p39, %r90, -1;
	setp.lt.s32 	%p40, %r90, %r38;
	and.pred  	%p41, %p39, %p40;
	and.pred  	%p42, %p1, %p41;
	not.pred 	%p43, %p42;
	@%p43 bra 	$L__BB0_16;
	ld.global.f32 	%f56, [%rd4+16];
	// begin inline asm
	{  cvt.rn.bf16.f32 %rs25, %f56;}

	// end inline asm
	ld.global.f32 	%f57, [%rd5+16];
	// begin inline asm
	{  cvt.rn.bf16.f32 %rs26, %f57;}

	// end inline asm
	// begin inline asm
	{ mul.bf16 %rs27,%rs25,%rs26; }

	// end inline asm
	// begin inline asm
	{ cvt.f32.bf16 %f58, %rs27;}

	// end inline asm
	add.f32 	%f97, %f97, %f58;
$L__BB0_16:
	add.s32 	%r91, %r14, 5;
	setp.gt.s32 	%p44, %r91, -1;
	setp.lt.s32 	%p45, %r91, %r38;
	and.pred  	%p46, %p44, %p45;
	and.pred  	%p47, %p1, %p46;
	not.pred 	%p48, %p47;
	@%p48 bra 	$L__BB0_18;
	ld.global.f32 	%f59, [%rd4+20];
	// begin inline asm
	{  cvt.rn.bf16.f32 %rs31, %f59;}

	// end inline asm
	ld.global.f32 	%f60, [%rd5+20];
	// begin inline asm
	{  cvt.rn.bf16.f32 %rs32, %f60;}

	// end inline asm
	// begin inline asm
	{ mul.bf16 %rs33,%rs31,%rs32; }

	// end inline asm
	// begin inline asm
	{ cvt.f32.bf16 %f61, %rs33;}

	// end inline asm
	add.f32 	%f97, %f97, %f61;
$L__BB0_18:
	add.s32 	%r92, %r14, 6;
	setp.gt.s32 	%p49, %r92, -1;
	setp.lt.s32 	%p50, %r92, %r38;
	and.pred  	%p51, %p49, %p50;
	and.pred  	%p52, %p1, %p51;
	not.pred 	%p53, %p52;
	@%p53 bra 	$L__BB0_20;
	ld.global.f32 	%f62, [%rd4+24];
	// begin inline asm
	{  cvt.rn.bf16.f32 %rs37, %f62;}

	// end inline asm
	ld.global.f32 	%f63, [%rd5+24];
	// begin inline asm
	{  cvt.rn.bf16.f32 %rs38, %f63;}

	// end inline asm
	// begin inline asm
	{ mul.bf16 %rs39,%rs37,%rs38; }

	// end inline asm
	// begin inline asm
	{ cvt.f32.bf16 %f64, %rs39;}

	// end inline asm
	add.f32 	%f97, %f97, %f64;
$L__BB0_20:
	add.s32 	%r93, %r14, 7;
	setp.gt.s32 	%p54, %r93, -1;
	setp.lt.s32 	%p55, %r93, %r38;
	and.pred  	%p56, %p54, %p55;
	and.pred  	%p57, %p1, %p56;
	not.pred 	%p58, %p57;
	@%p58 bra 	$L__BB0_22;
	ld.global.f32 	%f65, [%rd4+28];
	// begin inline asm
	{  cvt.rn.bf16.f32 %rs43, %f65;}

	// end inline asm
	ld.global.f32 	%f66, [%rd5+28];
	// begin inline asm
	{  cvt.rn.bf16.f32 %rs44, %f66;}

	// end inline asm
	// begin inline asm
	{ mul.bf16 %rs45,%rs43,%rs44; }

	// end inline asm
	// begin inline asm
	{ cvt.f32.bf16 %f67, %rs45;}

	// end inline asm
	add.f32 	%f97, %f97, %f67;
$L__BB0_22:
	add.s32 	%r113, %r113, 8;
	setp.ne.s32 	%p59, %r113, %r6;
	mov.u32 	%r115, %r6;
	@%p59 bra 	$L__BB0_6;
$L__BB0_23:
	setp.eq.s32 	%p60, %r5, 0;
	@%p60 bra 	$L__BB0_44;
	add.s32 	%r94, %r5, -1;
	setp.lt.u32 	%p61, %r94, 3;
	@%p61 bra 	$L__BB0_34;
	add.s32 	%r17, %r4, %r115;
	setp.gt.s32 	%p62, %r17, -1;
	setp.lt.s32 	%p63, %r17, %r38;
	and.pred  	%p64, %p62, %p63;
	and.pred  	%p65, %p1, %p64;
	add.s32 	%r95, %r17, %r11;
	mul.wide.s32 	%rd48, %r95, 4;
	add.s64 	%rd6, %rd2, %rd48;
	not.pred 	%p66, %p65;
	@%p66 bra 	$L__BB0_27;
	ld.global.f32 	%f69, [%rd6];
	// begin inline asm
	{  cvt.rn.bf16.f32 %rs49, %f69;}

	// end inline asm
	add.s32 	%r96, %r115, %r12;
	mul.wide.u32 	%rd49, %r96, 4;
	add.s64 	%rd50, %rd1, %rd49;
	ld.global.f32 	%f70, [%rd50];
	// begin inline asm
	{  cvt.rn.bf16.f32 %rs50, %f70;}

	// end inline asm
	// begin inline asm
	{ mul.bf16 %rs51,%rs49,%rs50; }

	// end inline asm
	// begin inline asm
	{ cvt.f32.bf16 %f71, %rs51;}

	// end inline asm
	add.f32 	%f97, %f97, %f71;
$L__BB0_27:
	add.s32 	%r97, %r17, 1;
	setp.gt.s32 	%p67, %r97, -1;
	setp.lt.s32 	%p68, %r97, %r38;
	and.pred  	%p69, %p67, %p68;
	and.pred  	%p70, %p1, %p69;
	cvt.u64.u32 	%rd51, %r12;
	cvt.u64.u32 	%rd52, %r115;
	add.s64 	%rd53, %rd52, %rd51;
	shl.b64 	%rd54, %rd53, 2;
	add.s64 	%rd7, %rd1, %rd54;
	not.pred 	%p71, %p70;
	@%p71 bra 	$L__BB0_29;
	ld.global.f32 	%f72, [%rd6+4];
	// begin inline asm
	{  cvt.rn.bf16.f32 %rs55, %f72;}

	// end inline asm
	ld.global.f32 	%f73, [%rd7+4];
	// begin inline asm
	{  cvt.rn.bf16.f32 %rs56, %f73;}

	// end inline asm
	// begin inline asm
	{ mul.bf16 %rs57,%rs55,%rs56; }

	// end inline asm
	// begin inline asm
	{ cvt.f32.bf16 %f74, %rs57;}

	// end inline asm
	add.f32 	%f97, %f97, %f74;
$L__BB0_29:
	add.s32 	%r98, %r17, 2;
	setp.gt.s32 	%p72, %r98, -1;
	setp.lt.s32 	%p73, %r98, %r38;
	and.pred  	%p74, %p72, %p73;
	and.pred  	%p75, %p1, %p74;
	not.pred 	%p76, %p75;
	@%p76 bra 	$L__BB0_31;
	ld.global.f32 	%f75, [%rd6+8];
	// begin inline asm
	{  cvt.rn.bf16.f32 %rs61, %f75;}

	// end inline asm
	ld.global.f32 	%f76, [%rd7+8];
	// begin inline asm
	{  cvt.rn.bf16.f32 %rs62, %f76;}

	// end inline asm
	// begin inline asm
	{ mul.bf16 %rs63,%rs61,%rs62; }

	// end inline asm
	// begin inline asm
	{ cvt.f32.bf16 %f77, %rs63;}

	// end inline asm
	add.f32 	%f97, %f97, %f77;
$L__BB0_31:
	add.s32 	%r99, %r17, 3;
	setp.gt.s32 	%p77, %r99, -1;
	setp.lt.s32 	%p78, %r99, %r38;
	and.pred  	%p79, %p77, %p78;
	and.pred  	%p80, %p1, %p79;
	not.pred 	%p81, %p80;
	@%p81 bra 	$L__BB0_33;
	ld.global.f32 	%f78, [%rd6+12];
	// begin inline asm
	{  cvt.rn.bf16.f32 %rs67, %f78;}

	// end inline asm
	ld.global.f32 	%f79, [%rd7+12];
	// begin inline asm
	{  cvt.rn.bf16.f32 %rs68, %f79;}

	// end inline asm
	// begin inline asm
	{ mul.bf16 %rs69,%rs67,%rs68; }

	// end inline asm
	// begin inline asm
	{ cvt.f32.bf16 %f80, %rs69;}

	// end inline asm
	add.f32 	%f97, %f97, %f80;
$L__BB0_33:
	add.s32 	%r115, %r115, 4;
$L__BB0_34:
	and.b32  	%r100, %r39, 3;
	setp.eq.s32 	%p82, %r100, 0;
	@%p82 bra 	$L__BB0_44;
	setp.eq.s32 	%p83, %r100, 1;
	@%p83 bra 	$L__BB0_41;
	add.s32 	%r20, %r4, %r115;
	setp.gt.s32 	%p84, %r20, -1;
	setp.lt.s32 	%p85, %r20, %r38;
	and.pred  	%p86, %p84, %p85;
	and.pred  	%p87, %p1, %p86;
	not.pred 	%p88, %p87;
	@%p88 bra 	$L__BB0_38;
	add.s32 	%r101, %r20, %r11;
	mul.wide.s32 	%rd55, %r101, 4;
	add.s64 	%rd56, %rd2, %rd55;
	ld.global.f32 	%f82, [%rd56];
	// begin inline asm
	{  cvt.rn.bf16.f32 %rs73, %f82;}

	// end inline asm
	add.s32 	%r102, %r115, %r12;
	mul.wide.u32 	%rd57, %r102, 4;
	add.s64 	%rd58, %rd1, %rd57;
	ld.global.f32 	%f83, [%rd58];
	// begin inline asm
	{  cvt.rn.bf16.f32 %rs74, %f83;}

	// end inline asm
	// begin inline asm
	{ mul.bf16 %rs75,%rs73,%rs74; }

	// end inline asm
	// begin inline asm
	{ cvt.f32.bf16 %f84, %rs75;}

	// end inline asm
	add.f32 	%f97, %f97, %f84;
$L__BB0_38:
	add.s32 	%r103, %r20, 1;
	setp.gt.s32 	%p89, %r103, -1;
	setp.lt.s32 	%p90, %r103, %r38;
	and.pred  	%p91, %p89, %p90;
	and.pred  	%p92, %p1, %p91;
	not.pred 	%p93, %p92;
	@%p93 bra 	$L__BB0_40;
	add.s32 	%r105, %r20, %r11;
	mul.wide.s32 	%rd59, %r105, 4;
	add.s64 	%rd60, %rd2, %rd59;
	ld.global.f32 	%f85, [%rd60+4];
	// begin inline asm
	{  cvt.rn.bf16.f32 %rs79, %f85;}

	// end inline asm
	cvt.u64.u32 	%rd61, %r12;
	cvt.u64.u32 	%rd62, %r115;
	add.s64 	%rd63, %rd62, %rd61;
	shl.b64 	%rd64, %rd63, 2;
	add.s64 	%rd65, %rd1, %rd64;
	ld.global.f32 	%f86, [%rd65+4];
	// begin inline asm
	{  cvt.rn.bf16.f32 %rs80, %f86;}

	// end inline asm
	// begin inline asm
	{ mul.bf16 %rs81,%rs79,%rs80; }

	// end inline asm
	// begin inline asm
	{ cvt.f32.bf16 %f87, %rs81;}

	// end inline asm
	add.f32 	%f97, %f97, %f87;
$L__BB0_40:
	add.s32 	%r115, %r115, 2;
$L__BB0_41:
	and.b32  	%r106, %r39, 1;
	setp.eq.b32 	%p94, %r106, 1;
	not.pred 	%p95, %p94;
	@%p95 bra 	$L__BB0_44;
	add.s32 	%r23, %r4, %r115;
	setp.gt.s32 	%p96, %r23, -1;
	setp.lt.s32 	%p97, %r23, %r38;
	and.pred  	%p98, %p96, %p97;
	and.pred  	%p99, %p1, %p98;
	not.pred 	%p100, %p99;
	@%p100 bra 	$L__BB0_44;
	add.s32 	%r107, %r23, %r11;
	mul.wide.s32 	%rd66, %r107, 4;
	add.s64 	%rd67, %rd2, %rd66;
	ld.global.f32 	%f88, [%rd67];
	// begin inline asm
	{  cvt.rn.bf16.f32 %rs85, %f88;}

	// end inline asm
	add.s32 	%r108, %r115, %r12;
	mul.wide.u32 	%rd68, %r108, 4;
	add.s64 	%rd69, %rd1, %rd68;
	ld.global.f32 	%f89, [%rd69];
	// begin inline asm
	{  cvt.rn.bf16.f32 %rs86, %f89;}

	// end inline asm
	// begin inline asm
	{ mul.bf16 %rs87,%rs85,%rs86; }

	// end inline asm
	// begin inline asm
	{ cvt.f32.bf16 %f90, %rs87;}

	// end inline asm
	add.f32 	%f97, %f97, %f90;
$L__BB0_44:
	add.s32 	%r112, %r112, 1;
	setp.ne.s32 	%p101, %r112, %r39;
	@%p101 bra 	$L__BB0_4;
	ld.param.f32 	%f94, [_Z27laplacian_rrelu_kernel_bf16PKfS0_Pfiiiiif_param_8];
	mul.f32 	%f91, %f94, %f97;
	max.f32 	%f92, %f91, %f97;
	add.s32 	%r109, %r9, %r1;
	mad.lo.s32 	%r110, %r109, %r38, %r2;
	mul.wide.s32 	%rd70, %r110, 4;
	add.s64 	%rd71, %rd3, %rd70;
	st.global.f32 	[%rd71], %f92;
	add.s32 	%r111, %r111, 1;
	setp.eq.s32 	%p102, %r111, %r36;
	@%p102 bra 	$L__BB0_57;
	bra.uni 	$L__BB0_3;
$L__BB0_46:
	ld.param.f32 	%f93, [_Z27laplacian_rrelu_kernel_bf16PKfS0_Pfiiiiif_param_8];
	mul.f32 	%f41, %f93, 0f00000000;
	max.f32 	%f39, %f41, 0f00000000;
	and.b32  	%r26, %r36, 7;
	setp.lt.u32 	%p8, %r36, 8;
	mov.b32 	%r119, 0;
	@%p8 bra 	$L__BB0_49;
	and.b32  	%r119, %r36, 2147483640;
	mov.b32 	%r117, 0;
$L__BB0_48:
	.pragma "nounroll";
	mad.lo.s32 	%r48, %r117, %r37, %r1;
	mad.lo.s32 	%r49, %r48, %r38, %r2;
	mul.wide.s32 	%rd11, %r49, 4;
	add.s64 	%rd12, %rd3, %rd11;
	st.global.f32 	[%rd12], %f39;
	add.s32 	%r50, %r48, %r37;
	mad.lo.s32 	%r51, %r50, %r38, %r2;
	mul.wide.s32 	%rd13, %r51, 4;
	add.s64 	%rd14, %rd3, %rd13;
	st.global.f32 	[%rd14], %f39;
	add.s32 	%r52, %r50, %r37;
	mad.lo.s32 	%r53, %r52, %r38, %r2;
	mul.wide.s32 	%rd15, %r53, 4;
	add.s64 	%rd16, %rd3, %rd15;
	st.global.f32 	[%rd16], %f39;
	add.s32 	%r54, %r52, %r37;
	mad.lo.s32 	%r55, %r54, %r38, %r2;
	mul.wide.s32 	%rd17, %r55, 4;
	add.s64 	%rd18, %rd3, %rd17;
	st.global.f32 	[%rd18], %f39;
	add.s32 	%r56, %r54, %r37;
	mad.lo.s32 	%r57, %r56, %r38, %r2;
	mul.wide.s32 	%rd19, %r57, 4;
	add.s64 	%rd20, %rd3, %rd19;
	st.global.f32 	[%rd20], %f39;
	add.s32 	%r58, %r56, %r37;
	mad.lo.s32 	%r59, %r58, %r38, %r2;
	mul.wide.s32 	%rd21, %r59, 4;
	add.s64 	%rd22, %rd3, %rd21;
	st.global.f32 	[%rd22], %f39;
	add.s32 	%r60, %r58, %r37;
	mad.lo.s32 	%r61, %r60, %r38, %r2;
	mul.wide.s32 	%rd23, %r61, 4;
	add.s64 	%rd24, %rd3, %rd23;
	st.global.f32 	[%rd24], %f39;
	add.s32 	%r62, %r60, %r37;
	mad.lo.s32 	%r63, %r62, %r38, %r2;
	mul.wide.s32 	%rd25, %r63, 4;
	add.s64 	%rd26, %rd3, %rd25;
	st.global.f32 	[%rd26], %f39;
	add.s32 	%r117, %r117, 8;
	setp.ne.s32 	%p9, %r117, %r119;
	@%p9 bra 	$L__BB0_48;
$L__BB0_49:
	setp.eq.s32 	%p10, %r26, 0;
	@%p10 bra 	$L__BB0_57;
	and.b32  	%r31, %r36, 3;
	setp.lt.u32 	%p11, %r26, 4;
	@%p11 bra 	$L__BB0_52;
	mad.lo.s32 	%r64, %r119, %r37, %r1;
	mad.lo.s32 	%r65, %r64, %r38, %r2;
	mul.wide.s32 	%rd27, %r65, 4;
	add.s64 	%rd28, %rd3, %rd27;
	st.global.f32 	[%rd28], %f39;
	add.s32 	%r66, %r64, %r37;
	mad.lo.s32 	%r67, %r66, %r38, %r2;
	mul.wide.s32 	%rd29, %r67, 4;
	add.s64 	%rd30, %rd3, %rd29;
	st.global.f32 	[%rd30], %f39;
	add.s32 	%r68, %r66, %r37;
	mad.lo.s32 	%r69, %r68, %r38, %r2;
	mul.wide.s32 	%rd31, %r69, 4;
	add.s64 	%rd32, %rd3, %rd31;
	st.global.f32 	[%rd32], %f39;
	add.s32 	%r70, %r68, %r37;
	mad.lo.s32 	%r71, %r70, %r38, %r2;
	mul.wide.s32 	%rd33, %r71, 4;
	add.s64 	%rd34, %rd3, %rd33;
	st.global.f32 	[%rd34], %f39;
	add.s32 	%r119, %r119, 4;
$L__BB0_52:
	setp.eq.s32 	%p12, %r31, 0;
	@%p12 bra 	$L__BB0_57;
	setp.eq.s32 	%p13, %r31, 1;
	@%p13 bra 	$L__BB0_55;
	mad.lo.s32 	%r72, %r119, %r37, %r1;
	mad.lo.s32 	%r73, %r72, %r38, %r2;
	mul.wide.s32 	%rd35, %r73, 4;
	add.s64 	%rd36, %rd3, %rd35;
	st.global.f32 	[%rd36], %f39;
	add.s32 	%r74, %r72, %r37;
	mad.lo.s32 	%r75, %r74, %r38, %r2;
	mul.wide.s32 	%rd37, %r75, 4;
	add.s64 	%rd38, %rd3, %rd37;
	st.global.f32 	[%rd38], %f39;
	add.s32 	%r119, %r119, 2;
$L__BB0_55:
	and.b32  	%r76, %r36, 1;
	setp.eq.b32 	%p14, %r76, 1;
	not.pred 	%p15, %p14;
	@%p15 bra 	$L__BB0_57;
	mad.lo.s32 	%r77, %r119, %r37, %r1;
	mad.lo.s32 	%r78, %r77, %r38, %r2;
	mul.wide.s32 	%rd39, %r78, 4;
	add.s64 	%rd40, %rd3, %rd39;
	st.global.f32 	[%rd40], %f39;
$L__BB0_57:
	ret;

}
	// .globl	_Z18irfft2_kernel_bf16PKfPfiiii
.visible .entry _Z18irfft2_kernel_bf16PKfPfiiii(
	.param .u64 .ptr .align 1 _Z18irfft2_kernel_bf16PKfPfiiii_param_0,
	.param .u64 .ptr .align 1 _Z18irfft2_kernel_bf16PKfPfiiii_param_1,
	.param .u32 _Z18irfft2_kernel_bf16PKfPfiiii_param_2,
	.param .u32 _Z18irfft2_kernel_bf16PKfPfiiii_param_3,
	.param .u32 _Z18irfft2_kernel_bf16PKfPfiiii_param_4,
	.param .u32 _Z18irfft2_kernel_bf16PKfPfiiii_param_5
)
{
	.reg .pred 	%p<14>;
	.reg .b32 	%r<150>;
	.reg .b32 	%f<30>;
	.reg .b64 	%rd<92>;

	ld.param.u64 	%rd3, [_Z18irfft2_kernel_bf16PKfPfiiii_param_0];
	ld.param.u64 	%rd4, [_Z18irfft2_kernel_bf16PKfPfiiii_param_1];
	ld.param.u32 	%r72, [_Z18irfft2_kernel_bf16PKfPfiiii_param_3];
	ld.param.u32 	%r73, [_Z18irfft2_kernel_bf16PKfPfiiii_param_4];
	ld.param.u32 	%r74, [_Z18irfft2_kernel_bf16PKfPfiiii_param_5];
	cvta.to.global.u64 	%rd1, %rd4;
	cvta.to.global.u64 	%rd2, %rd3;
	mov.u32 	%r75, %ctaid.y;
	mov.u32 	%r76, %ntid.y;
	mul.lo.s32 	%r1, %r75, %r76;
	mov.u32 	%r2, %tid.y;
	add.s32 	%r3, %r1, %r2;
	mov.u32 	%r77, %ctaid.x;
	mov.u32 	%r78, %ntid.x;
	mov.u32 	%r79, %tid.x;
	mad.lo.s32 	%r4, %r77, %r78, %r79;
	setp.ge.s32 	%p1, %r3, %r73;
	setp.ge.s32 	%p2, %r4, %r74;
	or.pred  	%p3, %p1, %p2;
	setp.lt.s32 	%p4, %r72, 1;
	or.pred  	%p5, %p3, %p4;
	@%p5 bra 	$L__BB1_13;
	and.b32  	%r5, %r72, 15;
	setp.lt.u32 	%p6, %r72, 16;
	mov.b32 	%r146, 0;
	@%p6 bra 	$L__BB1_4;
	and.b32  	%r81, %r72, 2147483632;
	neg.s32 	%r144, %r81;
	add.s32 	%r82, %r2, %r73;
	add.s32 	%r83, %r82, %r1;
	mad.lo.s32 	%r143, %r74, %r83, %r4;
	shl.b32 	%r84, %r73, 1;
	add.s32 	%r85, %r3, %r84;
	mad.lo.s32 	%r142, %r74, %r85, %r4;
	mad.lo.s32 	%r86, %r73, 3, %r3;
	mad.lo.s32 	%r141, %r74, %r86, %r4;
	shl.b32 	%r87, %r73, 2;
	add.s32 	%r88, %r3, %r87;
	mad.lo.s32 	%r140, %r74, %r88, %r4;
	mad.lo.s32 	%r89, %r73, 5, %r3;
	mad.lo.s32 	%r139, %r74, %r89, %r4;
	mad.lo.s32 	%r90, %r73, 6, %r3;
	mad.lo.s32 	%r138, %r74, %r90, %r4;
	mad.lo.s32 	%r91, %r73, 7, %r3;
	mad.lo.s32 	%r137, %r74, %r91, %r4;
	shl.b32 	%r92, %r73, 3;
	add.s32 	%r93, %r3, %r92;
	mad.lo.s32 	%r136, %r74, %r93, %r4;
	mad.lo.s32 	%r94, %r73, 9, %r3;
	mad.lo.s32 	%r135, %r74, %r94, %r4;
	mad.lo.s32 	%r95, %r73, 10, %r3;
	mad.lo.s32 	%r134, %r74, %r95, %r4;
	mad.lo.s32 	%r96, %r73, 11, %r3;
	mad.lo.s32 	%r133, %r74, %r96, %r4;
	mad.lo.s32 	%r97, %r73, 12, %r3;
	mad.lo.s32 	%r132, %r74, %r97, %r4;
	mad.lo.s32 	%r98, %r73, 13, %r3;
	mad.lo.s32 	%r131, %r74, %r98, %r4;
	mad.lo.s32 	%r99, %r73, 14, %r3;
	mad.lo.s32 	%r130, %r74, %r99, %r4;
	mad.lo.s32 	%r100, %r73, 15, %r3;
	mad.lo.s32 	%r129, %r74, %r100, %r4;
	mad.lo.s32 	%r128, %r74, %r3, %r4;
$L__BB1_3:
	.pragma "nounroll";
	and.b32  	%r146, %r72, 2147483632;
	mul.wide.s32 	%rd5, %r128, 4;
	add.s64 	%rd6, %rd2, %rd5;
	ld.global.f32 	%f1, [%rd6];
	add.s64 	%rd7, %rd1, %rd5;
	st.global.f32 	[%rd7], %f1;
	mul.wide.s32 	%rd8, %r143, 4;
	add.s64 	%rd9, %rd2, %rd8;
	ld.global.f32 	%f2, [%rd9];
	add.s64 	%rd10, %rd1, %rd8;
	st.global.f32 	[%rd10], %f2;
	mul.wide.s32 	%rd11, %r142, 4;
	add.s64 	%rd12, %rd2, %rd11;
	ld.global.f32 	%f3, [%rd12];
	add.s64 	%rd13, %rd1, %rd11;
	st.global.f32 	[%rd13], %f3;
	mul.wide.s32 	%rd14, %r141, 4;
	add.s64 	%rd15, %rd2, %rd14;
	ld.global.f32 	%f4, [%rd15];
	add.s64 	%rd16, %rd1, %rd14;
	st.global.f32 	[%rd16], %f4;
	mul.wide.s32 	%rd17, %r140, 4;
	add.s64 	%rd18, %rd2, %rd17;
	ld.global.f32 	%f5, [%rd18];
	add.s64 	%rd19, %rd1, %rd17;
	st.global.f32 	[%rd19], %f5;
	mul.wide.s32 	%rd20, %r139, 4;
	add.s64 	%rd21, %rd2, %rd20;
	ld.global.f32 	%f6, [%rd21];
	add.s64 	%rd22, %rd1, %rd20;
	st.global.f32 	[%rd22], %f6;
	mul.wide.s32 	%rd23, %r138, 4;
	add.s64 	%rd24, %rd2, %rd23;
	ld.global.f32 	%f7, [%rd24];
	add.s64 	%rd25, %rd1, %rd23;
	st.global.f32 	[%rd25], %f7;
	mul.wide.s32 	%rd26, %r137, 4;
	add.s64 	%rd27, %rd2, %rd26;
	ld.global.f32 	%f8, [%rd27];
	add.s64 	%rd28, %rd1, %rd26;
	st.global.f32 	[%rd28], %f8;
	mul.wide.s32 	%rd29, %r136, 4;
	add.s64 	%rd30, %rd2, %rd29;
	ld.global.f32 	%f9, [%rd30];
	add.s64 	%rd31, %rd1, %rd29;
	st.global.f32 	[%rd31], %f9;
	mul.wide.s32 	%rd32, %r135, 4;
	add.s64 	%rd33, %rd2, %rd32;
	ld.global.f32 	%f10, [%rd33];
	add.s64 	%rd34, %rd1, %rd32;
	st.global.f32 	[%rd34], %f10;
	mul.wide.s32 	%rd35, %r134, 4;
	add.s64 	%rd36, %rd2, %rd35;
	ld.global.f32 	%f11, [%rd36];
	add.s64 	%rd37, %rd1, %rd35;
	st.global.f32 	[%rd37], %f11;
	mul.wide.s32 	%rd38, %r133, 4;
	add.s64 	%rd39, %rd2, %rd38;
	ld.global.f32 	%f12, [%rd39];
	add.s64 	%rd40, %rd1, %rd38;
	st.global.f32 	[%rd40], %f12;
	mul.wide.s32 	%rd41, %r132, 4;
	add.s64 	%rd42, %rd2, %rd41;
	ld.global.f32 	%f13, [%rd42];
	add.s64 	%rd43, %rd1, %rd41;
	st.global.f32 	[%rd43], %f13;
	mul.wide.s32 	%rd44, %r131, 4;
	add.s64 	%rd45, %rd2, %rd44;
	ld.global.f32 	%f14, [%rd45];
	add.s64 	%rd46, %rd1, %rd44;
	st.global.f32 	[%rd46], %f14;
	mul.wide.s32 	%rd47, %r130, 4;
	add.s64 	%rd48, %rd2, %rd47;
	ld.global.f32 	%f15, [%rd48];
	add.s64 	%rd49, %rd1, %rd47;
	st.global.f32 	[%rd49], %f15;
	mul.wide.s32 	%rd50, %r129, 4;
	add.s64 	%rd51, %rd2, %rd50;
	ld.global.f32 	%f16, [%rd51];
	add.s64 	%rd52, %rd1, %rd50;
	st.global.f32 	[%rd52], %f16;
	add.s32 	%r144, %r144, 16;
	mul.lo.s32 	%r101, %r74, %r73;
	shl.b32 	%r102, %r101, 4;
	add.s32 	%r143, %r143, %r102;
	add.s32 	%r142, %r142, %r102;
	add.s32 	%r141, %r141, %r102;
	add.s32 	%r140, %r140, %r102;
	add.s32 	%r139, %r139, %r102;
	add.s32 	%r138, %r138, %r102;
	add.s32 	%r137, %r137, %r102;
	add.s32 	%r136, %r136, %r102;
	add.s32 	%r135, %r135, %r102;
	add.s32 	%r134, %r134, %r102;
	add.s32 	%r133, %r133, %r102;
	add.s32 	%r132, %r132, %r102;
	add.s32 	%r131, %r131, %r102;
	add.s32 	%r130, %r130, %r102;
	add.s32 	%r129, %r129, %r102;
	add.s32 	%r128, %r128, %r102;
	setp.ne.s32 	%p7, %r144, 0;
	@%p7 bra 	$L__BB1_3;
$L__BB1_4:
	setp.eq.s32 	%p8, %r5, 0;
	@%p8 bra 	$L__BB1_13;
	and.b32  	%r59, %r72, 7;
	setp.lt.u32 	%p9, %r5, 8;
	@%p9 bra 	$L__BB1_7;
	mad.lo.s32 	%r103, %r146, %r73, %r3;
	mad.lo.s32 	%r104, %r103, %r74, %r4;
	mul.wide.s32 	%rd53, %r104, 4;
	add.s64 	%rd54, %rd2, %rd53;
	ld.global.f32 	%f17, [%rd54];
	add.s64 	%rd55, %rd1, %rd53;
	st.global.f32 	[%rd55], %f17;
	add.s32 	%r105, %r103, %r73;
	mad.lo.s32 	%r106, %r105, %r74, %r4;
	mul.wide.s32 	%rd56, %r106, 4;
	add.s64 	%rd57, %rd2, %rd56;
	ld.global.f32 	%f18, [%rd57];
	add.s64 	%rd58, %rd1, %rd56;
	st.global.f32 	[%rd58], %f18;
	add.s32 	%r107, %r105, %r73;
	mad.lo.s32 	%r108, %r107, %r74, %r4;
	mul.wide.s32 	%rd59, %r108, 4;
	add.s64 	%rd60, %rd2, %rd59;
	ld.global.f32 	%f19, [%rd60];
	add.s64 	%rd61, %rd1, %rd59;
	st.global.f32 	[%rd61], %f19;
	add.s32 	%r109, %r107, %r73;
	mad.lo.s32 	%r110, %r109, %r74, %r4;
	mul.wide.s32 	%rd62, %r110, 4;
	add.s64 	%rd63, %rd2, %rd62;
	ld.global.f32 	%f20, [%rd63];
	add.s64 	%rd64, %rd1, %rd62;
	st.global.f32 	[%rd64], %f20;
	add.s32 	%r111, %r109, %r73;
	mad.lo.s32 	%r112, %r111, %r74, %r4;
	mul.wide.s32 	%rd65, %r112, 4;
	add.s64 	%rd66, %rd2, %rd65;
	ld.global.f32 	%f21, [%rd66];
	add.s64 	%rd67, %rd1, %rd65;
	st.global.f32 	[%rd67], %f21;
	add.s32 	%r113, %r111, %r73;
	mad.lo.s32 	%r114, %r113, %r74, %r4;
	mul.wide.s32 	%rd68, %r114, 4;
	add.s64 	%rd69, %rd2, %rd68;
	ld.global.f32 	%f22, [%rd69];
	add.s64 	%rd70, %rd1, %rd68;
	st.global.f32 	[%rd70], %f22;
	add.s32 	%r115, %r113, %r73;
	mad.lo.s32 	%r116, %r115, %r74, %r4;
	mul.wide.s32 	%rd71, %r116, 4;
	add.s64 	%rd72, %rd2, %rd71;
	ld.global.f32 	%f23, [%rd72];
	add.s64 	%rd73, %rd1, %rd71;
	st.global.f32 	[%rd73], %f23;
	add.s32 	%r117, %r115, %r73;
	mad.lo.s32 	%r118, %r117, %r74, %r4;
	mul.wide.s32 	%rd74, %r118, 4;
	add.s64 	%rd75, %rd2, %rd74;
	ld.global.f32 	%f24, [%rd75];
	add.s64 	%rd76, %rd1, %rd74;
	st.global.f32 	[%rd76], %f24;
	add.s32 	%r146, %r146, 8;
$L__BB1_7:
	setp.eq.s32 	%p10, %r59, 0;
	@%p10 bra 	$L__BB1_13;
	and.b32  	%r62, %r72, 3;
	setp.lt.u32 	%p11, %r59, 4;
	@%p11 bra 	$L__BB1_10;
	mad.lo.s32 	%r119, %r146, %r73, %r3;
	mad.lo.s32 	%r120, %r119, %r74, %r4;
	mul.wide.s32 	%rd77, %r120, 4;
	add.s64 	%rd78, %rd2, %rd77;
	ld.global.f32 	%f25, [%rd78];
	add.s64 	%rd79, %rd1, %rd77;
	st.global.f32 	[%rd79], %f25;
	add.s32 	%r121, %r119, %r73;
	mad.lo.s32 	%r122, %r121, %r74, %r4;
	mul.wide.s32 	%rd80, %r122, 4;
	add.s64 	%rd81, %rd2, %rd80;
	ld.global.f32 	%f26, [%rd81];
	add.s64 	%rd82, %rd1, %rd80;
	st.global.f32 	[%rd82], %f26;
	add.s32 	%r123, %r121, %r73;
	mad.lo.s32 	%r124, %r123, %r74, %r4;
	mul.wide.s32 	%rd83, %r124, 4;
	add.s64 	%rd84, %rd2, %rd83;
	ld.global.f32 	%f27, [%rd84];
	add.s64 	%rd85, %rd1, %rd83;
	st.global.f32 	[%rd85], %f27;
	add.s32 	%r125, %r123, %r73;
	mad.lo.s32 	%r126, %r125, %r74, %r4;
	mul.wide.s32 	%rd86, %r126, 4;
	add.s64 	%rd87, %rd2, %rd86;
	ld.global.f32 	%f28, [%rd87];
	add.s64 	%rd88, %rd1, %rd86;
	st.global.f32 	[%rd88], %f28;
	add.s32 	%r146, %r146, 4;
$L__BB1_10:
	setp.eq.s32 	%p12, %r62, 0;
	@%p12 bra 	$L__BB1_13;
	mad.lo.s32 	%r127, %r146, %r73, %r3;
	mad.lo.s32 	%r149, %r74, %r127, %r4;
	mul.lo.s32 	%r66, %r74, %r73;
	neg.s32 	%r148, %r62;
$L__BB1_12:
	.pragma "nounroll";
	mul.wide.s32 	%rd89, %r149, 4;
	add.s64 	%rd90, %rd2, %rd89;
	ld.global.f32 	%f29, [%rd90];
	add.s64 	%rd91, %rd1, %rd89;
	st.global.f32 	[%rd91], %f29;
	add.s32 	%r149, %r149, %r66;
	add.s32 	%r148, %r148, 1;
	setp.ne.s32 	%p13, %r148, 0;
	@%p13 bra 	$L__BB1_12;
$L__BB1_13:
	ret;

}


// ===== COMPILED SASS (sm_100) =====

	.target	sm_100

	.elftype	@"ET_EXEC"


//--------------------- .note.nv.tkinfo           --------------------------
	.section	.note.nv.tkinfo,"",@"SHT_NOTE"
	.sectionflags	@"SHF_NOTE_NV_TKINFO"
	.tkinfo
        /*0018*/ 	.word	0x00000002
        /*0030*/ 	.string	""
        /*0030*/ 	.string	"ptxas"
        /*0030*/ 	.string	"Cuda compilation tools, release 13.0, V13.0.88"
        /*0030*/ 	.string	"Build cuda_13.0.r13.0/compiler.36424714_0"
        /*0030*/ 	.string	"-arch sm_100 -m 64 "



//--------------------- .note.nv.cuinfo           --------------------------
	.section	.note.nv.cuinfo,"",@"SHT_NOTE"
	.sectionflags	@"SHF_NOTE_NV_CUINFO"
        /*0018*/ 	.short	0x0002
        /*001a*/ 	.short	0x0064
        /*001c*/ 	.short	0x0082
	.zero		2


//--------------------- .nv.info                  --------------------------
	.section	.nv.info,"",@"SHT_CUDA_INFO"
	.align	4


	//----- nvinfo : EIATTR_REGCOUNT
	.align		4
        /*0000*/ 	.byte	0x04, 0x2f
        /*0002*/ 	.short	(.L_1 - .L_0)
	.align		4
.L_0:
        /*0004*/ 	.word	index@(_Z27laplacian_rrelu_kernel_bf16PKfS0_Pfiiiiif)
        /*0008*/ 	.word	0x0000001e


	//----- nvinfo : EIATTR_FRAME_SIZE
	.align		4
.L_1:
        /*000c*/ 	.byte	0x04, 0x11
        /*000e*/ 	.short	(.L_3 - .L_2)
	.align		4
.L_2:
        /*0010*/ 	.word	index@(_Z27laplacian_rrelu_kernel_bf16PKfS0_Pfiiiiif)
        /*0014*/ 	.word	0x00000000


	//----- nvinfo : EIATTR_REGCOUNT
	.align		4
.L_3:
        /*0018*/ 	.byte	0x04, 0x2f
        /*001a*/ 	.short	(.L_5 - .L_4)
	.align		4
.L_4:
        /*001c*/ 	.word	index@(_Z18irfft2_kernel_bf16PKfPfiiii)
        /*0020*/ 	.word	0x00000020


	//----- nvinfo : EIATTR_FRAME_SIZE
	.align		4
.L_5:
        /*0024*/ 	.byte	0x04, 0x11
        /*0026*/ 	.short	(.L_7 - .L_6)
	.align		4
.L_6:
        /*0028*/ 	.word	index@(_Z18irfft2_kernel_bf16PKfPfiiii)
        /*002c*/ 	.word	0x00000000


	//----- nvinfo : EIATTR_MIN_STACK_SIZE
	.align		4
.L_7:
        /*0030*/ 	.byte	0x04, 0x12
        /*0032*/ 	.short	(.L_9 - .L_8)
	.align		4
.L_8:
        /*0034*/ 	.word	index@(_Z18irfft2_kernel_bf16PKfPfiiii)
        /*0038*/ 	.word	0x00000000


	//----- nvinfo : EIATTR_MIN_STACK_SIZE
	.align		4
.L_9:
        /*003c*/ 	.byte	0x04, 0x12
        /*003e*/ 	.short	(.L_11 - .L_10)
	.align		4
.L_10:
        /*0040*/ 	.word	index@(_Z27laplacian_rrelu_kernel_bf16PKfS0_Pfiiiiif)
        /*0044*/ 	.word	0x00000000
.L_11:


//--------------------- .nv.compat                --------------------------
	.section	.nv.compat,"",@"SHT_CUDA_COMPAT_INFO"
	.align	4
        /*0000*/ 	.byte	0x02, 0x09, 0x00, 0x00, 0x02, 0x02, 0x01, 0x00, 0x02, 0x05, 0x05, 0x00, 0x03, 0x07, 0x01, 0x01
        /*0010*/ 	.byte	0x02, 0x03, 0x00, 0x00, 0x02, 0x06, 0x01, 0x00, 0x04, 0x0b, 0x08, 0x00, 0x09, 0x00, 0x00, 0x00
        /*0020*/ 	.byte	0x00, 0x00, 0x00, 0x00


//--------------------- .nv.info._Z18irfft2_kernel_bf16PKfPfiiii --------------------------
	.section	.nv.info._Z18irfft2_kernel_bf16PKfPfiiii,"",@"SHT_CUDA_INFO"
	.sectionflags	@""
	.align	4


	//----- nvinfo : EIATTR_CUDA_API_VERSION
	.align		4
        /*0000*/ 	.byte	0x04, 0x37
        /*0002*/ 	.short	(.L_13 - .L_12)
.L_12:
        /*0004*/ 	.word	0x00000082


	//----- nvinfo : EIATTR_KPARAM_INFO
	.align		4
.L_13:
        /*0008*/ 	.byte	0x04, 0x17
        /*000a*/ 	.short	(.L_15 - .L_14)
.L_14:
        /*000c*/ 	.word	0x00000000
        /*0010*/ 	.short	0x0005
        /*0012*/ 	.short	0x001c
        /*0014*/ 	.byte	0x00, 0xf0, 0x11, 0x00


	//----- nvinfo : EIATTR_KPARAM_INFO
	.align		4
.L_15:
        /*0018*/ 	.byte	0x04, 0x17
        /*001a*/ 	.short	(.L_17 - .L_16)
.L_16:
        /*001c*/ 	.word	0x00000000
        /*0020*/ 	.short	0x0004
        /*0022*/ 	.short	0x0018
        /*0024*/ 	.byte	0x00, 0xf0, 0x11, 0x00


	//----- nvinfo : EIATTR_KPARAM_INFO
	.align		4
.L_17:
        /*0028*/ 	.byte	0x04, 0x17
        /*002a*/ 	.short	(.L_19 - .L_18)
.L_18:
        /*002c*/ 	.word	0x00000000
        /*0030*/ 	.short	0x0003
        /*0032*/ 	.short	0x0014
        /*0034*/ 	.byte	0x00, 0xf0, 0x11, 0x00


	//----- nvinfo : EIATTR_KPARAM_INFO
	.align		4
.L_19:
        /*0038*/ 	.byte	0x04, 0x17
        /*003a*/ 	.short	(.L_21 - .L_20)
.L_20:
        /*003c*/ 	.word	0x00000000
        /*0040*/ 	.short	0x0002
        /*0042*/ 	.short	0x0010
        /*0044*/ 	.byte	0x00, 0xf0, 0x11, 0x00


	//----- nvinfo : EIATTR_KPARAM_INFO
	.align		4
.L_21:
        /*0048*/ 	.byte	0x04, 0x17
        /*004a*/ 	.short	(.L_23 - .L_22)
.L_22:
        /*004c*/ 	.word	0x00000000
        /*0050*/ 	.short	0x0001
        /*0052*/ 	.short	0x0008
        /*0054*/ 	.byte	0x00, 0xf5, 0x21, 0x00


	//----- nvinfo : EIATTR_KPARAM_INFO
	.align		4
.L_23:
        /*0058*/ 	.byte	0x04, 0x17
        /*005a*/ 	.short	(.L_25 - .L_24)
.L_24:
        /*005c*/ 	.word	0x00000000
        /*0060*/ 	.short	0x0000
        /*0062*/ 	.short	0x0000
        /*0064*/ 	.byte	0x00, 0xf5, 0x21, 0x00


	//----- nvinfo : EIATTR_SPARSE_MMA_MASK
	.align		4
.L_25:
        /*0068*/ 	.byte	0x03, 0x50
        /*006a*/ 	.short	0x0000


	//----- nvinfo : EIATTR_MAXREG_COUNT
	.align		4
        /*006c*/ 	.byte	0x03, 0x1b
        /*006e*/ 	.short	0x00ff


	//----- nvinfo : EIATTR_MERCURY_ISA_VERSION
	.align		4
        /*0070*/ 	.byte	0x03, 0x5f
        /*0072*/ 	.short	0x0101


	//----- nvinfo : EIATTR_VRC_CTA_INIT_COUNT
	.align		4
        /*0074*/ 	.byte	0x02, 0x4a
	.zero		1
	.zero		1


	//----- nvinfo : EIATTR_EXIT_INSTR_OFFSETS
	.align		4
        /*0078*/ 	.byte	0x04, 0x1c
        /*007a*/ 	.short	(.L_27 - .L_26)


	//   ....[0]....
.L_26:
        /*007c*/ 	.word	0x00000100


	//   ....[1]....
        /*0080*/ 	.word	0x000009f0


	//   ....[2]....
        /*0084*/ 	.word	0x00000d70


	//   ....[3]....
        /*0088*/ 	.word	0x00000f70


	//   ....[4]....
        /*008c*/ 	.word	0x00001060


	//----- nvinfo : EIATTR_CBANK_PARAM_SIZE
	.align		4
.L_27:
        /*0090*/ 	.byte	0x03, 0x19
        /*0092*/ 	.short	0x0020


	//----- nvinfo : EIATTR_PARAM_CBANK
	.align		4
        /*0094*/ 	.byte	0x04, 0x0a
        /*0096*/ 	.short	(.L_29 - .L_28)
	.align		4
.L_28:
        /*0098*/ 	.word	index@(.nv.constant0._Z18irfft2_kernel_bf16PKfPfiiii)
        /*009c*/ 	.short	0x0380
        /*009e*/ 	.short	0x0020


	//----- nvinfo : EIATTR_SW_WAR
	.align		4
.L_29:
        /*00a0*/ 	.byte	0x04, 0x36
        /*00a2*/ 	.short	(.L_31 - .L_30)
.L_30:
        /*00a4*/ 	.word	0x00000008
.L_31:


//--------------------- .nv.info._Z27laplacian_rrelu_kernel_bf16PKfS0_Pfiiiiif --------------------------
	.section	.nv.info._Z27laplacian_rrelu_kernel_bf16PKfS0_Pfiiiiif,"",@"SHT_CUDA_INFO"
	.sectionflags	@""
	.align	4


	//----- nvinfo : EIATTR_CUDA_API_VERSION
	.align		4
        /*0000*/ 	.byte	0x04, 0x37
        /*0002*/ 	.short	(.L_33 - .L_32)
.L_32:
        /*0004*/ 	.word	0x00000082


	//----- nvinfo : EIATTR_KPARAM_INFO
	.align		4
.L_33:
        /*0008*/ 	.byte	0x04, 0x17
        /*000a*/ 	.short	(.L_35 - .L_34)
.L_34:
        /*000c*/ 	.word	0x00000000
        /*0010*/ 	.short	0x0008
        /*0012*/ 	.short	0x002c
        /*0014*/ 	.byte	0x00, 0xf0, 0x11, 0x00


	//----- nvinfo : EIATTR_KPARAM_INFO
	.align		4
.L_35:
        /*0018*/ 	.byte	0x04, 0x17
        /*001a*/ 	.short	(.L_37 - .L_36)
.L_36:
        /*001c*/ 	.word	0x00000000
        /*0020*/ 	.short	0x0007
        /*0022*/ 	.short	0x0028
        /*0024*/ 	.byte	0x00, 0xf0, 0x11, 0x00


	//----- nvinfo : EIATTR_KPARAM_INFO
	.align		4
.L_37:
        /*0028*/ 	.byte	0x04, 0x17
        /*002a*/ 	.short	(.L_39 - .L_38)
.L_38:
        /*002c*/ 	.word	0x00000000
        /*0030*/ 	.short	0x0006
        /*0032*/ 	.short	0x0024
        /*0034*/ 	.byte	0x00, 0xf0, 0x11, 0x00


	//----- nvinfo : EIATTR_KPARAM_INFO
	.align		4
.L_39:
        /*0038*/ 	.byte	0x04, 0x17
        /*003a*/ 	.short	(.L_41 - .L_40)
.L_40:
        /*003c*/ 	.word	0x00000000
        /*0040*/ 	.short	0x0005
        /*0042*/ 	.short	0x0020
        /*0044*/ 	.byte	0x00, 0xf0, 0x11, 0x00


	//----- nvinfo : EIATTR_KPARAM_INFO
	.align		4
.L_41:
        /*0048*/ 	.byte	0x04, 0x17
        /*004a*/ 	.short	(.L_43 - .L_42)
.L_42:
        /*004c*/ 	.word	0x00000000
        /*0050*/ 	.short	0x0004
        /*0052*/ 	.short	0x001c
        /*0054*/ 	.byte	0x00, 0xf0, 0x11, 0x00


	//----- nvinfo : EIATTR_KPARAM_INFO
	.align		4
.L_43:
        /*0058*/ 	.byte	0x04, 0x17
        /*005a*/ 	.short	(.L_45 - .L_44)
.L_44:
        /*005c*/ 	.word	0x00000000
        /*0060*/ 	.short	0x0003
        /*0062*/ 	.short	0x0018
        /*0064*/ 	.byte	0x00, 0xf0, 0x11, 0x00


	//----- nvinfo : EIATTR_KPARAM_INFO
	.align		4
.L_45:
        /*0068*/ 	.byte	0x04, 0x17
        /*006a*/ 	.short	(.L_47 - .L_46)
.L_46:
        /*006c*/ 	.word	0x00000000
        /*0070*/ 	.short	0x0002
        /*0072*/ 	.short	0x0010
        /*0074*/ 	.byte	0x00, 0xf5, 0x21, 0x00


	//----- nvinfo : EIATTR_KPARAM_INFO
	.align		4
.L_47:
        /*0078*/ 	.byte	0x04, 0x17
        /*007a*/ 	.short	(.L_49 - .L_48)
.L_48:
        /*007c*/ 	.word	0x00000000
        /*0080*/ 	.short	0x0001
        /*0082*/ 	.short	0x0008
        /*0084*/ 	.byte	0x00, 0xf5, 0x21, 0x00


	//----- nvinfo : EIATTR_KPARAM_INFO
	.align		4
.L_49:
        /*0088*/ 	.byte	0x04, 0x17
        /*008a*/ 	.short	(.L_51 - .L_50)
.L_50:
        /*008c*/ 	.word	0x00000000
        /*0090*/ 	.short	0x0000
        /*0092*/ 	.short	0x0000
        /*0094*/ 	.byte	0x00, 0xf5, 0x21, 0x00


	//----- nvinfo : EIATTR_SPARSE_MMA_MASK
	.align		4
.L_51:
        /*0098*/ 	.byte	0x03, 0x50
        /*009a*/ 	.short	0x0000


	//----- nvinfo : EIATTR_MAXREG_COUNT
	.align		4
        /*009c*/ 	.byte	0x03, 0x1b
        /*009e*/ 	.short	0x00ff


	//----- nvinfo : EIATTR_MERCURY_ISA_VERSION
	.align		4
        /*00a0*/ 	.byte	0x03, 0x5f
        /*00a2*/ 	.short	0x0101


	//----- nvinfo : EIATTR_VRC_CTA_INIT_COUNT
	.align		4
        /*00a4*/ 	.byte	0x02, 0x4a
	.zero		1
	.zero		1


	//----- nvinfo : EIATTR_EXIT_INSTR_OFFSETS
	.align		4
        /*00a8*/ 	.byte	0x04, 0x1c
        /*00aa*/ 	.short	(.L_53 - .L_52)


	//   ....[0]....
.L_52:
        /*00ac*/ 	.word	0x000000e0


	//   ....[1]....
        /*00b0*/ 	.word	0x00001280


	//   ....[2]....
        /*00b4*/ 	.word	0x00001590


	//   ....[3]....
        /*00b8*/ 	.word	0x00001700


	//   ....[4]....
        /*00bc*/ 	.word	0x000017f0


	//   ....[5]....
        /*00c0*/ 	.word	0x00001850


	//----- nvinfo : EIATTR_CRS_STACK_SIZE
	.align		4
.L_53:
        /*00c4*/ 	.byte	0x04, 0x1e
        /*00c6*/ 	.short	(.L_55 - .L_54)
.L_54:
        /*00c8*/ 	.word	0x00000000


	//----- nvinfo : EIATTR_CBANK_PARAM_SIZE
	.align		4
.L_55:
        /*00cc*/ 	.byte	0x03, 0x19
        /*00ce*/ 	.short	0x0030


	//----- nvinfo : EIATTR_PARAM_CBANK
	.align		4
        /*00d0*/ 	.byte	0x04, 0x0a
        /*00d2*/ 	.short	(.L_57 - .L_56)
	.align		4
.L_56:
        /*00d4*/ 	.word	index@(.nv.constant0._Z27laplacian_rrelu_kernel_bf16PKfS0_Pfiiiiif)
        /*00d8*/ 	.short	0x0380
        /*00da*/ 	.short	0x0030


	//----- nvinfo : EIATTR_SW_WAR
	.align		4
.L_57:
        /*00dc*/ 	.byte	0x04, 0x36
        /*00de*/ 	.short	(.L_59 - .L_58)
.L_58:
        /*00e0*/ 	.word	0x00000008
.L_59:


//--------------------- .nv.callgraph             --------------------------
	.section	.nv.callgraph,"",@"SHT_CUDA_CALLGRAPH"
	.align	4
	.sectionentsize	8
	.align		4
        /*0000*/ 	.word	0x00000000
	.align		4
        /*0004*/ 	.word	0xffffffff
	.align		4
        /*0008*/ 	.word	0x00000000
	.align		4
        /*000c*/ 	.word	0xfffffffe
	.align		4
        /*0010*/ 	.word	0x00000000
	.align		4
        /*0014*/ 	.word	0xfffffffd
	.align		4
        /*0018*/ 	.word	0x00000000
	.align		4
        /*001c*/ 	.word	0xfffffffc


//--------------------- .text._Z18irfft2_kernel_bf16PKfPfiiii --------------------------
	.section	.text._Z18irfft2_kernel_bf16PKfPfiiii,"ax",@progbits
	.align	128
        .global         _Z18irfft2_kernel_bf16PKfPfiiii
        .type           _Z18irfft2_kernel_bf16PKfPfiiii,@function
        .size           _Z18irfft2_kernel_bf16PKfPfiiii,(.L_x_20 - _Z18irfft2_kernel_bf16PKfPfiiii)
        .other          _Z18irfft2_kernel_bf16PKfPfiiii,@"STO_CUDA_ENTRY STV_DEFAULT"
_Z18irfft2_kernel_bf16PKfPfiiii:
.text._Z18irfft2_kernel_bf16PKfPfiiii:
[----:B------:R-:W-:Y:S01]  /*0000*/  LDC R1, c[0x0][0x37c] ;  /* 0x0000df00ff017b82 */ /* 0x000fe20000000800 */
[----:B------:R-:W0:Y:S07]  /*0010*/  S2R R3, SR_TID.X ;  /* 0x0000000000037919 */ /* 0x000e2e0000002100 */
[----:B------:R-:W1:Y:S01]  /*0020*/  S2UR UR4, SR_CTAID.Y ;  /* 0x00000000000479c3 */ /* 0x000e620000002600 */
[----:B------:R-:W1:Y:S01]  /*0030*/  LDCU UR5, c[0x0][0x364] ;  /* 0x00006c80ff0577ac */ /* 0x000e620008000800 */
[----:B------:R-:W2:Y:S01]  /*0040*/  S2R R5, SR_TID.Y ;  /* 0x0000000000057919 */ /* 0x000ea20000002200 */
[----:B------:R-:W3:Y:S05]  /*0050*/  LDCU.64 UR10, c[0x0][0x398] ;  /* 0x00007300ff0a77ac */ /* 0x000eea0008000a00 */
[----:B------:R-:W0:Y:S01]  /*0060*/  S2UR UR6, SR_CTAID.X ;  /* 0x00000000000679c3 */ /* 0x000e220000002500 */
[----:B------:R-:W4:Y:S07]  /*0070*/  LDCU UR12, c[0x0][0x394] ;  /* 0x00007280ff0c77ac */ /* 0x000f2e0008000800 */
[----:B------:R-:W0:Y:S01]  /*0080*/  LDC R0, c[0x0][0x360] ;  /* 0x0000d800ff007b82 */ /* 0x000e220000000800 */
[----:B-1----:R-:W-:Y:S01]  /*0090*/  UIMAD UR4, UR4, UR5, URZ ;  /* 0x00000005040472a4 */ /* 0x002fe2000f8e02ff */
[----:B----4-:R-:W-:Y:S01]  /*00a0*/  MOV R2, UR12 ;  /* 0x0000000c00027c02 */ /* 0x010fe20008000f00 */
[----:B0-----:R-:W-:-:S04]  /*00b0*/  IMAD R0, R0, UR6, R3 ;  /* 0x0000000600007c24 */ /* 0x001fc8000f8e0203 */
[----:B--2---:R-:W-:Y:S02]  /*00c0*/  IADD3 R3, PT, PT, R5, UR4, RZ ;  /* 0x0000000405037c10 */ /* 0x004fe4000fffe0ff */
[----:B---3--:R-:W-:-:S04]  /*00d0*/  ISETP.GE.AND P0, PT, R0, UR11, PT ;  /* 0x0000000b00007c0c */ /* 0x008fc8000bf06270 */
[----:B------:R-:W-:-:S04]  /*00e0*/  ISETP.GE.OR P0, PT, R3, UR10, P0 ;  /* 0x0000000a03007c0c */ /* 0x000fc80008706670 */
[----:B------:R-:W-:-:S13]  /*00f0*/  ISETP.LT.OR P0, PT, R2, 0x1, P0 ;  /* 0x000000010200780c */ /* 0x000fda0000701670 */
[----:B------:R-:W-:Y:S05]  /*0100*/  @P0 EXIT ;  /* 0x000000000000094d */ /* 0x000fea0003800000 */
[----:B------:R-:W-:Y:S01]  /*0110*/  UISETP.GE.U32.AND UP0, UPT, UR12, 0x10, UPT ;  /* 0x000000100c00788c */ /* 0x000fe2000bf06070 */
[----:B------:R-:W-:Y:S01]  /*0120*/  HFMA2 R2, -RZ, RZ, 0, 0 ;  /* 0x00000000ff027431 */ /* 0x000fe200000001ff */
[----:B------:R-:W0:Y:S01]  /*0130*/  LDCU.64 UR8, c[0x0][0x358] ;  /* 0x00006b00ff0877ac */ /* 0x000e220008000a00 */
[----:B------:R-:W-:-:S06]  /*0140*/  ULOP3.LUT UR5, UR12, 0xf, URZ, 0xc0, !UPT ;  /* 0x0000000f0c057892 */ /* 0x000fcc000f8ec0ff */
[----:B------:R-:W-:Y:S06]  /*0150*/  BRA.U !UP0, `(.L_x_0) ;  /* 0x0000000908207547 */ /* 0x000fec000b800000 */
[----:B------:R-:W-:Y:S01]  /*0160*/  MOV R2, UR4 ;  /* 0x0000000400027c02 */ /* 0x000fe20008000f00 */
[----:B------:R-:W-:Y:S01]  /*0170*/  ULOP3.LUT UR6, UR12, 0x7ffffff0, URZ, 0xc0, !UPT ;  /* 0x7ffffff00c067892 */ /* 0x000fe2000f8ec0ff */
[----:B------:R-:W-:Y:S02]  /*0180*/  MOV R8, UR10 ;  /* 0x0000000a00087c02 */ /* 0x000fe40008000f00 */
[----:B------:R-:W-:Y:S01]  /*0190*/  MOV R10, UR10 ;  /* 0x0000000a000a7c02 */ /* 0x000fe20008000f00 */
[----:B------:R-:W-:Y:S01]  /*01a0*/  UIADD3 UR7, UPT, UPT, -UR6, URZ, URZ ;  /* 0x000000ff06077290 */ /* 0x000fe2000fffe1ff */
[----:B------:R-:W-:Y:S02]  /*01b0*/  MOV R12, UR10 ;  /* 0x0000000a000c7c02 */ /* 0x000fe40008000f00 */
[----:B------:R-:W-:Y:S01]  /*01c0*/  MOV R14, UR10 ;  /* 0x0000000a000e7c02 */ /* 0x000fe20008000f00 */
[----:B------:R-:W-:Y:S01]  /*01d0*/  IMAD R9, R10, 0x3, R3 ;  /* 0x000000030a097824 */ /* 0x000fe200078e0203 */
[----:B------:R-:W-:-:S02]  /*01e0*/  MOV R20, UR10 ;  /* 0x0000000a00147c02 */ /* 0x000fc40008000f00 */
[----:B------:R-:W-:Y:S01]  /*01f0*/  MOV R16, UR10 ;  /* 0x0000000a00107c02 */ /* 0x000fe20008000f00 */
[--C-:B------:R-:W-:Y:S01]  /*0200*/  IMAD R15, R14, 0x5, R3.reuse ;  /* 0x000000050e0f7824 */ /* 0x100fe200078e0203 */
[----:B------:R-:W-:Y:S02]  /*0210*/  MOV R18, UR10 ;  /* 0x0000000a00127c02 */ /* 0x000fe40008000f00 */
[----:B------:R-:W-:Y:S01]  /*0220*/  MOV R22, UR10 ;  /* 0x0000000a00167c02 */ /* 0x000fe20008000f00 */
[--C-:B------:R-:W-:Y:S01]  /*0230*/  IMAD R17, R16, 0x6, R3.reuse ;  /* 0x0000000610117824 */ /* 0x100fe200078e0203 */
[----:B------:R-:W-:Y:S01]  /*0240*/  MOV R24, UR10 ;  /* 0x0000000a00187c02 */ /* 0x000fe20008000f00 */
[--C-:B------:R-:W-:Y:S01]  /*0250*/  IMAD R19, R18, 0x7, R3.reuse ;  /* 0x0000000712137824 */ /* 0x100fe200078e0203 */
[----:B------:R-:W-:Y:S02]  /*0260*/  MOV R26, UR10 ;  /* 0x0000000a001a7c02 */ /* 0x000fe40008000f00 */
[----:B------:R-:W-:Y:S01]  /*0270*/  MOV R28, UR10 ;  /* 0x0000000a001c7c02 */ /* 0x000fe20008000f00 */
[--C-:B------:R-:W-:Y:S01]  /*0280*/  IMAD R14, R24, 0xa, R3.reuse ;  /* 0x0000000a180e7824 */ /* 0x100fe200078e0203 */
[----:B------:R-:W-:Y:S01]  /*0290*/  MOV R27, UR10 ;  /* 0x0000000a001b7c02 */ /* 0x000fe20008000f00 */
[--C-:B------:R-:W-:Y:S01]  /*02a0*/  IMAD R23, R26, 0xb, R3.reuse ;  /* 0x0000000b1a177824 */ /* 0x100fe200078e0203 */
[----:B------:R-:W-:Y:S01]  /*02b0*/  MOV R6, UR10 ;  /* 0x0000000a00067c02 */ /* 0x000fe20008000f00 */
[--C-:B------:R-:W-:Y:S01]  /*02c0*/  IMAD R25, R28, 0xc, R3.reuse ;  /* 0x0000000c1c197824 */ /* 0x100fe200078e0203 */
[----:B------:R-:W-:Y:S01]  /*02d0*/  MOV R4, UR10 ;  /* 0x0000000a00047c02 */ /* 0x000fe20008000f00 */
[----:B------:R-:W-:Y:S01]  /*02e0*/  IMAD R27, R27, 0xd, R3 ;  /* 0x0000000d1b1b7824 */ /* 0x000fe200078e0203 */
[----:B------:R-:W-:Y:S01]  /*02f0*/  IADD3 R5, PT, PT, R2, UR10, R5 ;  /* 0x0000000a02057c10 */ /* 0x000fe2000fffe005 */
[--C-:B------:R-:W-:Y:S01]  /*0300*/  IMAD R29, R6, 0xe, R3.reuse ;  /* 0x0000000e061d7824 */ /* 0x100fe200078e0203 */
[-C--:B------:R-:W-:Y:S01]  /*0310*/  LEA R7, R8, R3.reuse, 0x1 ;  /* 0x0000000308077211 */ /* 0x080fe200078e08ff */
[--C-:B------:R-:W-:Y:S01]  /*0320*/  IMAD R13, R4, 0xf, R3.reuse ;  /* 0x0000000f040d7824 */ /* 0x100fe200078e0203 */
[-C--:B------:R-:W-:Y:S01]  /*0330*/  LEA R11, R12, R3.reuse, 0x2 ;  /* 0x000000030c0b7211 */ /* 0x080fe200078e10ff */
[----:B------:R-:W-:Y:S01]  /*0340*/  IMAD R12, R22, 0x9, R3 ;  /* 0x00000009160c7824 */ /* 0x000fe200078e0203 */
[----:B------:R-:W-:Y:S01]  /*0350*/  LEA R21, R20, R3, 0x3 ;  /* 0x0000000314157211 */ /* 0x000fe200078e18ff */
[----:B------:R-:W-:-:S02]  /*0360*/  IMAD R22, R5, UR11, R0 ;  /* 0x0000000b05167c24 */ /* 0x000fc4000f8e0200 */
[--C-:B------:R-:W-:Y:S02]  /*0370*/  IMAD R4, R7, UR11, R0.reuse ;  /* 0x0000000b07047c24 */ /* 0x100fe4000f8e0200 */
[--C-:B------:R-:W-:Y:S02]  /*0380*/  IMAD R5, R9, UR11, R0.reuse ;  /* 0x0000000b09057c24 */ /* 0x100fe4000f8e0200 */
[--C-:B------:R-:W-:Y:S02]  /*0390*/  IMAD R6, R11, UR11, R0.reuse ;  /* 0x0000000b0b067c24 */ /* 0x100fe4000f8e0200 */
[--C-:B------:R-:W-:Y:S02]  /*03a0*/  IMAD R10, R21, UR11, R0.reuse ;  /* 0x0000000b150a7c24 */ /* 0x100fe4000f8e0200 */
[--C-:B------:R-:W-:Y:S02]  /*03b0*/  IMAD R2, R3, UR11, R0.reuse ;  /* 0x0000000b03027c24 */ /* 0x100fe4000f8e0200 */
        /* <DEDUP_REMOVED lines=9> */
[----:B------:R-:W-:-:S07]  /*0450*/  IMAD R20, R13, UR11, R0 ;  /* 0x0000000b0d147c24 */ /* 0x000fce000f8e0200 */
.L_x_1:
[----:B-1----:R-:W1:Y:S02]  /*0460*/  LDC.64 R14, c[0x0][0x380] ;  /* 0x0000e000ff0e7b82 */ /* 0x002e640000000a00 */
[----:B-1----:R-:W-:-:S05]  /*0470*/  IMAD.WIDE R12, R2, 0x4, R14 ;  /* 0x00000004020c7825 */ /* 0x002fca00078e020e */
[----:B0-----:R0:W2:Y:S01]  /*0480*/  LDG.E R24, desc[UR8][R12.64] ;  /* 0x000000080c187981 */ /* 0x0010a2000c1e1900 */
[----:B------:R-:W-:Y:S01]  /*0490*/  IMAD.WIDE R18, R22, 0x4, R14 ;  /* 0x0000000416127825 */ /* 0x000fe200078e020e */
[----:B0-----:R-:W0:Y:S03]  /*04a0*/  LDC.64 R12, c[0x0][0x388] ;  /* 0x0000e200ff0c7b82 */ /* 0x001e260000000a00 */
[----:B0-----:R-:W-:-:S05]  /*04b0*/  IMAD.WIDE R16, R2, 0x4, R12 ;  /* 0x0000000402107825 */ /* 0x001fca00078e020c */
[----:B--2---:R0:W-:Y:S04]  /*04c0*/  STG.E desc[UR8][R16.64], R24 ;  /* 0x0000001810007986 */ /* 0x0041e8000c101908 */
[----:B------:R1:W2:Y:S01]  /*04d0*/  LDG.E R26, desc[UR8][R18.64] ;  /* 0x00000008121a7981 */ /* 0x0002a2000c1e1900 */
[----:B0-----:R-:W-:-:S04]  /*04e0*/  IMAD.WIDE R16, R22, 0x4, R12 ;  /* 0x0000000416107825 */ /* 0x001fc800078e020c */
[C---:B-1----:R-:W-:Y:S01]  /*04f0*/  IMAD.WIDE R18, R4.reuse, 0x4, R14 ;  /* 0x0000000404127825 */ /* 0x042fe200078e020e */
        /* <DEDUP_REMOVED lines=9> */
[----:B0-----:R0:W2:Y:S01]  /*0590*/  LDG.E R24, desc[UR8][R18.64] ;  /* 0x0000000812187981 */ /* 0x0010a2000c1e1900 */
[----:B------:R-:W-:-:S04]  /*05a0*/  IMAD.WIDE R16, R6, 0x4, R12 ;  /* 0x0000000406107825 */ /* 0x000fc800078e020c */
[C---:B0-----:R-:W-:Y:S01]  /*05b0*/  IMAD.WIDE R18, R7.reuse, 0x4, R14 ;  /* 0x0000000407127825 */ /* 0x041fe200078e020e */
        /* <DEDUP_REMOVED lines=35> */
[--C-:B-1----:R-:W-:Y:S01]  /*07f0*/  IMAD.WIDE R18, R29, 0x4, R14.reuse ;  /* 0x000000041d127825 */ /* 0x102fe200078e020e */
[----:B--2---:R0:W-:Y:S04]  /*0800*/  STG.E desc[UR8][R16.64], R26 ;  /* 0x0000001a10007986 */ /* 0x0041e8000c101908 */
[----:B------:R-:W2:Y:S01]  /*0810*/  LDG.E R28, desc[UR8][R18.64] ;  /* 0x00000008121c7981 */ /* 0x000ea2000c1e1900 */
[----:B------:R-:W-:-:S04]  /*0820*/  IMAD.WIDE R14, R20, 0x4, R14 ;  /* 0x00000004140e7825 */ /* 0x000fc800078e020e */
[----:B0-----:R-:W-:-:S05]  /*0830*/  IMAD.WIDE R16, R29, 0x4, R12 ;  /* 0x000000041d107825 */ /* 0x001fca00078e020c */
[----:B--2---:R1:W-:Y:S04]  /*0840*/  STG.E desc[UR8][R16.64], R28 ;  /* 0x0000001c10007986 */ /* 0x0043e8000c101908 */
[----:B------:R-:W2:Y:S01]  /*0850*/  LDG.E R15, desc[UR8][R14.64] ;  /* 0x000000080e0f7981 */ /* 0x000ea2000c1e1900 */
[----:B------:R-:W-:Y:S01]  /*0860*/  IMAD.WIDE R12, R20, 0x4, R12 ;  /* 0x00000004140c7825 */ /* 0x000fe200078e020c */
[----:B------:R-:W-:Y:S01]  /*0870*/  UIADD3 UR7, UPT, UPT, UR7, 0x10, URZ ;  /* 0x0000001007077890 */ /* 0x000fe2000fffe0ff */
[----:B------:R-:W-:-:S03]  /*0880*/  MOV R24, UR11 ;  /* 0x0000000b00187c02 */ /* 0x000fc60008000f00 */
[----:B------:R-:W-:Y:S02]  /*0890*/  UISETP.NE.AND UP0, UPT, UR7, URZ, UPT ;  /* 0x000000ff0700728c */ /* 0x000fe4000bf05270 */
[----:B------:R-:W-:-:S05]  /*08a0*/  IMAD R24, R24, UR10, RZ ;  /* 0x0000000a18187c24 */ /* 0x000fca000f8e02ff */
[C---:B------:R-:W-:Y:S02]  /*08b0*/  LEA R22, R24.reuse, R22, 0x4 ;  /* 0x0000001618167211 */ /* 0x040fe400078e20ff */
[C---:B------:R-:W-:Y:S02]  /*08c0*/  LEA R4, R24.reuse, R4, 0x4 ;  /* 0x0000000418047211 */ /* 0x040fe400078e20ff */
[C---:B------:R-:W-:Y:S02]  /*08d0*/  LEA R5, R24.reuse, R5, 0x4 ;  /* 0x0000000518057211 */ /* 0x040fe400078e20ff */
[C---:B------:R-:W-:Y:S02]  /*08e0*/  LEA R6, R24.reuse, R6, 0x4 ;  /* 0x0000000618067211 */ /* 0x040fe400078e20ff */
[C---:B------:R-:W-:Y:S02]  /*08f0*/  LEA R7, R24.reuse, R7, 0x4 ;  /* 0x0000000718077211 */ /* 0x040fe400078e20ff */
[----:B------:R-:W-:-:S02]  /*0900*/  LEA R8, R24, R8, 0x4 ;  /* 0x0000000818087211 */ /* 0x000fc400078e20ff */
        /* <DEDUP_REMOVED lines=9> */
[----:B------:R-:W-:Y:S01]  /*09a0*/  LEA R2, R24, R2, 0x4 ;  /* 0x0000000218027211 */ /* 0x000fe200078e20ff */
[----:B--2---:R1:W-:Y:S01]  /*09b0*/  STG.E desc[UR8][R12.64], R15 ;  /* 0x0000000f0c007986 */ /* 0x0043e2000c101908 */
[----:B------:R-:W-:Y:S05]  /*09c0*/  BRA.U UP0, `(.L_x_1) ;  /* 0xfffffff900a47547 */ /* 0x000fea000b83ffff */
[----:B------:R-:W-:-:S07]  /*09d0*/  MOV R2, UR6 ;  /* 0x0000000600027c02 */ /* 0x000fce0008000f00 */
.L_x_0:
[----:B------:R-:W-:-:S13]  /*09e0*/  ISETP.NE.AND P0, PT, RZ, UR5, PT ;  /* 0x00000005ff007c0c */ /* 0x000fda000bf05270 */
[----:B0-----:R-:W-:Y:S05]  /*09f0*/  @!P0 EXIT ;  /* 0x000000000000894d */ /* 0x001fea0003800000 */
[----:B------:R-:W-:Y:S02]  /*0a00*/  UISETP.GE.U32.AND UP0, UPT, UR5, 0x8, UPT ;  /* 0x000000080500788c */ /* 0x000fe4000bf06070 */
[----:B------:R-:W-:-:S06]  /*0a10*/  ULOP3.LUT UR6, UR12, 0x7, URZ, 0xc0, !UPT ;  /* 0x000000070c067892 */ /* 0x000fcc000f8ec0ff */
[----:B------:R-:W-:Y:S01]  /*0a20*/  ISETP.NE.AND P0, PT, RZ, UR6, PT ;  /* 0x00000006ff007c0c */ /* 0x000fe2000bf05270 */
[----:B------:R-:W-:-:S12]  /*0a30*/  BRA.U !UP0, `(.L_x_2) ;  /* 0x0000000108cc7547 */ /* 0x000fd8000b800000 */
[----:B------:R-:W0:Y:S01]  /*0a40*/  LDC.64 R4, c[0x0][0x380] ;  /* 0x0000e000ff047b82 */ /* 0x000e220000000a00 */
[----:B------:R-:W-:-:S04]  /*0a50*/  IMAD R11, R2, UR10, R3 ;  /* 0x0000000a020b7c24 */ /* 0x000fc8000f8e0203 */
[----:B-1----:R-:W-:-:S03]  /*0a60*/  IMAD R13, R11, UR11, R0 ;  /* 0x0000000b0b0d7c24 */ /* 0x002fc6000f8e0200 */
[----:B------:R-:W1:Y:S01]  /*0a70*/  LDC.64 R6, c[0x0][0x388] ;  /* 0x0000e200ff067b82 */ /* 0x000e620000000a00 */
[----:B0-----:R-:W-:-:S05]  /*0a80*/  IMAD.WIDE R8, R13, 0x4, R4 ;  /* 0x000000040d087825 */ /* 0x001fca00078e0204 */
[----:B------:R-:W2:Y:S01]  /*0a90*/  LDG.E R19, desc[UR8][R8.64] ;  /* 0x0000000808137981 */ /* 0x000ea2000c1e1900 */
[----:B------:R-:W-:Y:S01]  /*0aa0*/  IADD3 R15, PT, PT, R11, UR10, RZ ;  /* 0x0000000a0b0f7c10 */ /* 0x000fe2000fffe0ff */
[----:B-1----:R-:W-:-:S04]  /*0ab0*/  IMAD.WIDE R10, R13, 0x4, R6 ;  /* 0x000000040d0a7825 */ /* 0x002fc800078e0206 */
[----:B------:R-:W-:-:S04]  /*0ac0*/  IMAD R17, R15, UR11, R0 ;  /* 0x0000000b0f117c24 */ /* 0x000fc8000f8e0200 */
[----:B------:R-:W-:Y:S01]  /*0ad0*/  IMAD.WIDE R12, R17, 0x4, R4 ;  /* 0x00000004110c7825 */ /* 0x000fe200078e0204 */
[----:B------:R-:W-:Y:S01]  /*0ae0*/  IADD3 R23, PT, PT, R15, UR10, RZ ;  /* 0x0000000a0f177c10 */ /* 0x000fe2000fffe0ff */
[----:B--2---:R0:W-:Y:S04]  /*0af0*/  STG.E desc[UR8][R10.64], R19 ;  /* 0x000000130a007986 */ /* 0x0041e8000c101908 */
[----:B------:R-:W2:Y:S01]  /*0b00*/  LDG.E R21, desc[UR8][R12.64] ;  /* 0x000000080c157981 */ /* 0x000ea2000c1e1900 */
[----:B------:R-:W-:Y:S02]  /*0b10*/  IMAD R25, R23, UR11, R0 ;  /* 0x0000000b17197c24 */ /* 0x000fe4000f8e0200 */
[----:B------:R-:W-:-:S04]  /*0b20*/  IMAD.WIDE R14, R17, 0x4, R6 ;  /* 0x00000004110e7825 */ /* 0x000fc800078e0206 */
[----:B------:R-:W-:Y:S01]  /*0b30*/  IMAD.WIDE R8, R25, 0x4, R4 ;  /* 0x0000000419087825 */ /* 0x000fe200078e0204 */
[----:B------:R-:W-:Y:S01]  /*0b40*/  IADD3 R23, PT, PT, R23, UR10, RZ ;  /* 0x0000000a17177c10 */ /* 0x000fe2000fffe0ff */
[----:B--2---:R1:W-:Y:S04]  /*0b50*/  STG.E desc[UR8][R14.64], R21 ;  /* 0x000000150e007986 */ /* 0x0043e8000c101908 */
[----:B------:R-:W2:Y:S01]  /*0b60*/  LDG.E R27, desc[UR8][R8.64] ;  /* 0x00000008081b7981 */ /* 0x000ea2000c1e1900 */
[----:B------:R-:W-:Y:S02]  /*0b70*/  IMAD R29, R23, UR11, R0 ;  /* 0x0000000b171d7c24 */ /* 0x000fe4000f8e0200 */
[----:B------:R-:W-:-:S04]  /*0b80*/  IMAD.WIDE R16, R25, 0x4, R6 ;  /* 0x0000000419107825 */ /* 0x000fc800078e0206 */
[----:B0-----:R-:W-:Y:S01]  /*0b90*/  IMAD.WIDE R10, R29, 0x4, R4 ;  /* 0x000000041d0a7825 */ /* 0x001fe200078e0204 */
[----:B------:R-:W-:Y:S01]  /*0ba0*/  IADD3 R23, PT, PT, R23, UR10, RZ ;  /* 0x0000000a17177c10 */ /* 0x000fe2000fffe0ff */
[----:B--2---:R0:W-:Y:S04]  /*0bb0*/  STG.E desc[UR8][R16.64], R27 ;  /* 0x0000001b10007986 */ /* 0x0041e8000c101908 */
[----:B------:R-:W2:Y:S01]  /*0bc0*/  LDG.E R19, desc[UR8][R10.64] ;  /* 0x000000080a137981 */ /* 0x000ea2000c1e1900 */
[----:B------:R-:W-:Y:S02]  /*0bd0*/  IMAD R25, R23, UR11, R0 ;  /* 0x0000000b17197c24 */ /* 0x000fe4000f8e0200 */
[----:B------:R-:W-:-:S04]  /*0be0*/  IMAD.WIDE R12, R29, 0x4, R6 ;  /* 0x000000041d0c7825 */ /* 0x000fc800078e0206 */
[----:B-1----:R-:W-:Y:S01]  /*0bf0*/  IMAD.WIDE R14, R25, 0x4, R4 ;  /* 0x00000004190e7825 */ /* 0x002fe200078e0204 */
        /* <DEDUP_REMOVED lines=17> */
[C---:B------:R-:W-:Y:S01]  /*0d10*/  IMAD.WIDE R4, R23.reuse, 0x4, R4 ;  /* 0x0000000417047825 */ /* 0x040fe200078e0204 */
[----:B--2---:R0:W-:Y:S05]  /*0d20*/  STG.E desc[UR8][R14.64], R13 ;  /* 0x0000000d0e007986 */ /* 0x0041ea000c101908 */
[----:B------:R-:W2:Y:S01]  /*0d30*/  LDG.E R5, desc[UR8][R4.64] ;  /* 0x0000000804057981 */ /* 0x000ea2000c1e1900 */
[----:B------:R-:W-:Y:S01]  /*0d40*/  IMAD.WIDE R6, R23, 0x4, R6 ;  /* 0x0000000417067825 */ /* 0x000fe200078e0206 */
[----:B------:R-:W-:-:S04]  /*0d50*/  IADD3 R2, PT, PT, R2, 0x8, RZ ;  /* 0x0000000802027810 */ /* 0x000fc80007ffe0ff */
[----:B--2---:R0:W-:Y:S03]  /*0d60*/  STG.E desc[UR8][R6.64], R5 ;  /* 0x0000000506007986 */ /* 0x0041e6000c101908 */
.L_x_2:
[----:B------:R-:W-:Y:S05]  /*0d70*/  @!P0 EXIT ;  /* 0x000000000000894d */ /* 0x000fea0003800000 */
[----:B------:R-:W-:Y:S02]  /*0d80*/  UISETP.GE.U32.AND UP0, UPT, UR6, 0x4, UPT ;  /* 0x000000040600788c */ /* 0x000fe4000bf06070 */
[----:B------:R-:W-:-:S06]  /*0d90*/  ULOP3.LUT UR4, UR12, 0x3, URZ, 0xc0, !UPT ;  /* 0x000000030c047892 */ /* 0x000fcc000f8ec0ff */
[----:B------:R-:W-:Y:S01]  /*0da0*/  ISETP.NE.AND P0, PT, RZ, UR4, PT ;  /* 0x00000004ff007c0c */ /* 0x000fe2000bf05270 */
[----:B------:R-:W-:-:S12]  /*0db0*/  BRA.U !UP0, `(.L_x_3) ;  /* 0x00000001086c7547 */ /* 0x000fd8000b800000 */
[----:B0-----:R-:W0:Y:S01]  /*0dc0*/  LDC.64 R6, c[0x0][0x380] ;  /* 0x0000e000ff067b82 */ /* 0x001e220000000a00 */
        /* <DEDUP_REMOVED lines=11> */
[----:B------:R-:W3:Y:S01]  /*0e80*/  LDG.E R13, desc[UR8][R12.64] ;  /* 0x000000080c0d7981 */ /* 0x000ee2000c1e1900 */
[----:B------:R-:W-:Y:S02]  /*0e90*/  IMAD R23, R21, UR11, R0 ;  /* 0x0000000b15177c24 */ /* 0x000fe4000f8e0200 */
[----:B------:R-:W-:-:S04]  /*0ea0*/  IMAD.WIDE R14, R17, 0x4, R4 ;  /* 0x00000004110e7825 */ /* 0x000fc800078e0204 */
[----:B------:R-:W-:Y:S01]  /*0eb0*/  IMAD.WIDE R8, R23, 0x4, R6 ;  /* 0x0000000417087825 */ /* 0x000fe200078e0206 */
[----:B------:R-:W-:Y:S01]  /*0ec0*/  IADD3 R21, PT, PT, R21, UR10, RZ ;  /* 0x0000000a15157c10 */ /* 0x000fe2000fffe0ff */
[----:B---3--:R2:W-:Y:S04]  /*0ed0*/  STG.E desc[UR8][R14.64], R13 ;  /* 0x0000000d0e007986 */ /* 0x0085e8000c101908 */
[----:B------:R-:W3:Y:S01]  /*0ee0*/  LDG.E R9, desc[UR8][R8.64] ;  /* 0x0000000808097981 */ /* 0x000ee2000c1e1900 */
[----:B------:R-:W-:Y:S02]  /*0ef0*/  IMAD R21, R21, UR11, R0 ;  /* 0x0000000b15157c24 */ /* 0x000fe4000f8e0200 */
[----:B------:R-:W-:-:S04]  /*0f00*/  IMAD.WIDE R16, R23, 0x4, R4 ;  /* 0x0000000417107825 */ /* 0x000fc800078e0204 */
[C---:B------:R-:W-:Y:S01]  /*0f10*/  IMAD.WIDE R6, R21.reuse, 0x4, R6 ;  /* 0x0000000415067825 */ /* 0x040fe200078e0206 */
[----:B---3--:R2:W-:Y:S05]  /*0f20*/  STG.E desc[UR8][R16.64], R9 ;  /* 0x0000000910007986 */ /* 0x0085ea000c101908 */
[----:B------:R-:W3:Y:S01]  /*0f30*/  LDG.E R7, desc[UR8][R6.64] ;  /* 0x0000000806077981 */ /* 0x000ee2000c1e1900 */
[----:B------:R-:W-:Y:S01]  /*0f40*/  IMAD.WIDE R4, R21, 0x4, R4 ;  /* 0x0000000415047825 */ /* 0x000fe200078e0204 */
[----:B------:R-:W-:-:S04]  /*0f50*/  IADD3 R2, PT, PT, R2, 0x4, RZ ;  /* 0x0000000402027810 */ /* 0x000fc80007ffe0ff */
[----:B---3--:R2:W-:Y:S03]  /*0f60*/  STG.E desc[UR8][R4.64], R7 ;  /* 0x0000000704007986 */ /* 0x0085e6000c101908 */
.L_x_3:
[----:B------:R-:W-:Y:S05]  /*0f70*/  @!P0 EXIT ;  /* 0x000000000000894d */ /* 0x000fea0003800000 */
[----:B0-2---:R-:W0:Y:S01]  /*0f80*/  LDC.64 R6, c[0x0][0x380] ;  /* 0x0000e000ff067b82 */ /* 0x005e220000000a00 */
[----:B------:R-:W-:Y:S01]  /*0f90*/  IMAD R3, R2, UR10, R3 ;  /* 0x0000000a02037c24 */ /* 0x000fe2000f8e0203 */
[----:B------:R-:W-:-:S03]  /*0fa0*/  UIADD3 UR4, UPT, UPT, -UR4, URZ, URZ ;  /* 0x000000ff04047290 */ /* 0x000fc6000fffe1ff */
[----:B------:R-:W-:-:S03]  /*0fb0*/  IMAD R11, R3, UR11, R0 ;  /* 0x0000000b030b7c24 */ /* 0x000fc6000f8e0200 */
[----:B------:R-:W2:Y:S06]  /*0fc0*/  LDC.64 R8, c[0x0][0x388] ;  /* 0x0000e200ff087b82 */ /* 0x000eac0000000a00 */
.L_x_4:
[----:B0--3--:R-:W-:-:S06]  /*0fd0*/  IMAD.WIDE R2, R11, 0x4, R6 ;  /* 0x000000040b027825 */ /* 0x009fcc00078e0206 */
[----:B------:R-:W3:Y:S01]  /*0fe0*/  LDG.E R3, desc[UR8][R2.64] ;  /* 0x0000000802037981 */ /* 0x000ee2000c1e1900 */
[----:B--2---:R-:W-:Y:S01]  /*0ff0*/  IMAD.WIDE R4, R11, 0x4, R8 ;  /* 0x000000040b047825 */ /* 0x004fe200078e0208 */
[----:B------:R-:W-:Y:S01]  /*1000*/  UIADD3 UR4, UPT, UPT, UR4, 0x1, URZ ;  /* 0x0000000104047890 */ /* 0x000fe2000fffe0ff */
[----:B------:R-:W-:-:S03]  /*1010*/  MOV R0, UR11 ;  /* 0x0000000b00007c02 */ /* 0x000fc60008000f00 */
[----:B------:R-:W-:Y:S02]  /*1020*/  UISETP.NE.AND UP0, UPT, UR4, URZ, UPT ;  /* 0x000000ff0400728c */ /* 0x000fe4000bf05270 */
[----:B------:R-:W-:Y:S01]  /*1030*/  IMAD R11, R0, UR10, R11 ;  /* 0x0000000a000b7c24 */ /* 0x000fe2000f8e020b */
[----:B---3--:R3:W-:Y:S06]  /*1040*/  STG.E desc[UR8][R4.64], R3 ;  /* 0x0000000304007986 */ /* 0x0087ec000c101908 */
[----:B------:R-:W-:Y:S05]  /*1050*/  BRA.U UP0, `(.L_x_4) ;  /* 0xfffffffd00dc7547 */ /* 0x000fea000b83ffff */
[----:B------:R-:W-:Y:S05]  /*1060*/  EXIT ;  /* 0x000000000000794d */ /* 0x000fea0003800000 */
.L_x_5:
[----:B------:R-:W-:-:S00]  /*1070*/  BRA `(.L_x_5) ;  /* 0xfffffffc00fc7947 */ /* 0x000fc0000383ffff */
[----:B------:R-:W-:-:S00]  /*1080*/  NOP ;  /* 0x0000000000007918 */ /* 0x000fc00000000000 */
[----:B------:R-:W-:-:S00]  /*1090*/  NOP ;  /* 0x0000000000007918 */ /* 0x000fc00000000000 */
[----:B------:R-:W-:-:S00]  /*10a0*/  NOP ;  /* 0x0000000000007918 */ /* 0x000fc00000000000 */
[----:B------:R-:W-:-:S00]  /*10b0*/  NOP ;  /* 0x0000000000007918 */ /* 0x000fc00000000000 */
[----:B------:R-:W-:-:S00]  /*10c0*/  NOP ;  /* 0x0000000000007918 */ /* 0x000fc00000000000 */
[----:B------:R-:W-:-:S00]  /*10d0*/  NOP ;  /* 0x0000000000007918 */ /* 0x000fc00000000000 */
[----:B------:R-:W-:-:S00]  /*10e0*/  NOP ;  /* 0x0000000000007918 */ /* 0x000fc00000000000 */
[----:B------:R-:W-:-:S00]  /*10f0*/  NOP ;  /* 0x0000000000007918 */ /* 0x000fc00000000000 */
.L_x_20:


//--------------------- .text._Z27laplacian_rrelu_kernel_bf16PKfS0_Pfiiiiif --------------------------
	.section	.text._Z27laplacian_rrelu_kernel_bf16PKfS0_Pfiiiiif,"ax",@progbits
	.align	128
        .global         _Z27laplacian_rrelu_kernel_bf16PKfS0_Pfiiiiif
        .type           _Z27laplacian_rrelu_kernel_bf16PKfS0_Pfiiiiif,@function
        .size           _Z27laplacian_rrelu_kernel_bf16PKfS0_Pfiiiiif,(.L_x_21 - _Z27laplacian_rrelu_kernel_bf16PKfS0_Pfiiiiif)
        .other          _Z27laplacian_rrelu_kernel_bf16PKfS0_Pfiiiiif,@"STO_CUDA_ENTRY STV_DEFAULT"
_Z27laplacian_rrelu_kernel_bf16PKfS0_Pfiiiiif:
.text._Z27laplacian_rrelu_kernel_bf16PKfS0_Pfiiiiif:
[----:B------:R-:W-:Y:S01]  /*0000*/  LDC R1, c[0x0][0x37c] ;  /* 0x0000df00ff017b82 */ /* 0x000fe20000000800 */
[----:B------:R-:W0:Y:S07]  /*0010*/  S2R R3, SR_TID.X ;  /* 0x0000000000037919 */ /* 0x000e2e0000002100 */
[----:B------:R-:W1:Y:S01]  /*0020*/  LDC R11, c[0x0][0x364] ;  /* 0x0000d900ff0b7b82 */ /* 0x000e620000000800 */
[----:B------:R-:W2:Y:S01]  /*0030*/  LDCU.64 UR8, c[0x0][0x3a0] ;  /* 0x00007400ff0877ac */ /* 0x000ea20008000a00 */
[----:B------:R-:W1:Y:S06]  /*0040*/  S2R R2, SR_TID.Y ;  /* 0x0000000000027919 */ /* 0x000e6c0000002200 */
[----:B------:R-:W0:Y:S08]  /*0050*/  S2UR UR5, SR_CTAID.X ;  /* 0x00000000000579c3 */ /* 0x000e300000002500 */
[----:B------:R-:W0:Y:S08]  /*0060*/  LDC R0, c[0x0][0x360] ;  /* 0x0000d800ff007b82 */ /* 0x000e300000000800 */
[----:B------:R-:W1:Y:S08]  /*0070*/  S2UR UR4, SR_CTAID.Y ;  /* 0x00000000000479c3 */ /* 0x000e700000002600 */
[----:B------:R-:W3:Y:S01]  /*0080*/  LDC R4, c[0x0][0x39c] ;  /* 0x0000e700ff047b82 */ /* 0x000ee20000000800 */
[----:B0-----:R-:W-:-:S05]  /*0090*/  IMAD R0, R0, UR5, R3 ;  /* 0x0000000500007c24 */ /* 0x001fca000f8e0203 */
[----:B--2---:R-:W-:Y:S01]  /*00a0*/  ISETP.GE.AND P0, PT, R0, UR9, PT ;  /* 0x0000000900007c0c */ /* 0x004fe2000bf06270 */
[----:B-1----:R-:W-:-:S05]  /*00b0*/  IMAD R11, R11, UR4, R2 ;  /* 0x000000040b0b7c24 */ /* 0x002fca000f8e0202 */
[----:B------:R-:W-:-:S04]  /*00c0*/  ISETP.GE.OR P0, PT, R11, UR8, P0 ;  /* 0x000000080b007c0c */ /* 0x000fc80008706670 */
[----:B---3--:R-:W-:-:S13]  /*00d0*/  ISETP.LT.OR P0, PT, R4, 0x1, P0 ;  /* 0x000000010400780c */ /* 0x008fda0000701670 */
[----:B------:R-:W-:Y:S05]  /*00e0*/  @P0 EXIT ;  /* 0x000000000000094d */ /* 0x000fea0003800000 */
[----:B------:R-:W0:Y:S01]  /*00f0*/  LDCU UR6, c[0x0][0x3a8] ;  /* 0x00007500ff0677ac */ /* 0x000e220008000800 */
[----:B------:R-:W1:Y:S01]  /*0100*/  LDCU.64 UR12, c[0x0][0x358] ;  /* 0x00006b00ff0c77ac */ /* 0x000e620008000a00 */
[----:B0-----:R-:W-:-:S09]  /*0110*/  UISETP.GE.AND UP0, UPT, UR6, 0x1, UPT ;  /* 0x000000010600788c */ /* 0x001fd2000bf06270 */
[----:B-1----:R-:W-:Y:S05]  /*0120*/  BRA.U !UP0, `(.L_x_6) ;  /* 0x0000001108607547 */ /* 0x002fea000b800000 */
[----:B------:R-:W-:Y:S02]  /*0130*/  USHF.R.U32.HI UR4, URZ, 0x1, UR6 ;  /* 0x00000001ff047899 */ /* 0x000fe40008011606 */
[----:B------:R-:W-:Y:S02]  /*0140*/  ULOP3.LUT UR8, UR6, 0x7, URZ, 0xc0, !UPT ;  /* 0x0000000706087892 */ /* 0x000fe4000f8ec0ff */
[----:B------:R-:W-:Y:S02]  /*0150*/  ULOP3.LUT UR6, UR6, 0x7ffffff8, URZ, 0xc0, !UPT ;  /* 0x7ffffff806067892 */ /* 0x000fe4000f8ec0ff */
[----:B------:R-:W-:Y:S02]  /*0160*/  VIADD R12, R0, -UR4 ;  /* 0x80000004000c7c36 */ /* 0x000fe40008000000 */
[----:B------:R-:W-:Y:S01]  /*0170*/  VIADD R23, R11, -UR4 ;  /* 0x800000040b177c36 */ /* 0x000fe20008000000 */
[----:B------:R-:W-:-:S07]  /*0180*/  UMOV UR4, URZ ;  /* 0x000000ff00047c82 */ /* 0x000fce0008000000 */
.L_x_14:
[----:B------:R-:W-:Y:S01]  /*0190*/  IMAD.MOV.U32 R10, RZ, RZ, RZ ;  /* 0x000000ffff0a7224 */ /* 0x000fe200078e00ff */
[----:B0-----:R-:W-:-:S06]  /*01a0*/  UMOV UR5, URZ ;  /* 0x000000ff00057c82 */ /* 0x001fcc0008000000 */
.L_x_13:
[----:B------:R-:W0:Y:S01]  /*01b0*/  LDC R2, c[0x0][0x3a0] ;  /* 0x0000e800ff027b82 */ /* 0x000e220000000800 */
[----:B------:R-:W1:Y:S01]  /*01c0*/  LDCU UR7, c[0x0][0x3a8] ;  /* 0x00007500ff0777ac */ /* 0x000e620008000800 */
[----:B------:R-:W-:Y:S01]  /*01d0*/  IADD3 R13, PT, PT, R23, UR5, RZ ;  /* 0x00000005170d7c10 */ /* 0x000fe2000fffe0ff */
[----:B------:R-:W-:Y:S01]  /*01e0*/  IMAD.MOV.U32 R3, RZ, RZ, RZ ;  /* 0x000000ffff037224 */ /* 0x000fe200078e00ff */
[----:B-1----:R-:W-:Y:S02]  /*01f0*/  UISETP.GE.U32.AND UP1, UPT, UR7, 0x8, UPT ;  /* 0x000000080700788c */ /* 0x002fe4000bf26070 */
[----:B------:R-:W-:Y:S02]  /*0200*/  UIMAD UR11, UR5, UR7, URZ ;  /* 0x00000007050b72a4 */ /* 0x000fe4000f8e02ff */
[----:B------:R-:W-:Y:S01]  /*0210*/  UIADD3 UR5, UPT, UPT, UR5, 0x1, URZ ;  /* 0x0000000105057890 */ /* 0x000fe2000fffe0ff */
[----:B0-----:R-:W-:-:S03]  /*0220*/  ISETP.GE.AND P0, PT, R13, R2, PT ;  /* 0x000000020d00720c */ /* 0x001fc60003f06270 */
[----:B------:R-:W-:Y:S01]  /*0230*/  UISETP.NE.AND UP0, UPT, UR5, UR7, UPT ;  /* 0x000000070500728c */ /* 0x000fe2000bf05270 */
[----:B------:R-:W-:Y:S01]  /*0240*/  ISETP.GT.AND P0, PT, R13, -0x1, !P0 ;  /* 0xffffffff0d00780c */ /* 0x000fe20004704270 */
[----:B------:R-:W-:Y:S01]  /*0250*/  IMAD R13, R2, UR4, R13 ;  /* 0x00000004020d7c24 */ /* 0x000fe2000f8e020d */
[----:B------:R-:W-:Y:S11]  /*0260*/  BRA.U !UP1, `(.L_x_7) ;  /* 0x0000000509bc7547 */ /* 0x000ff6000b800000 */
[----:B------:R-:W0:Y:S01]  /*0270*/  LDC.64 R2, c[0x0][0x380] ;  /* 0x0000e000ff027b82 */ /* 0x000e220000000a00 */
[----:B------:R-:W-:Y:S01]  /*0280*/  IMAD.MOV.U32 R15, RZ, RZ, RZ ;  /* 0x000000ffff0f7224 */ /* 0x000fe200078e00ff */
[----:B------:R-:W1:Y:S06]  /*0290*/  LDCU UR7, c[0x0][0x3a4] ;  /* 0x00007480ff0777ac */ /* 0x000e6c0008000800 */
[----:B------:R-:W2:Y:S02]  /*02a0*/  LDC.64 R4, c[0x0][0x388] ;  /* 0x0000e200ff047b82 */ /* 0x000ea40000000a00 */
.L_x_8:
[----:B------:R-:W-:-:S04]  /*02b0*/  IMAD.IADD R14, R12, 0x1, R15 ;  /* 0x000000010c0e7824 */ /* 0x000fc800078e020f */
[----:B-1----:R-:W-:Y:S01]  /*02c0*/  IMAD R9, R13, UR7, R14 ;  /* 0x000000070d097c24 */ /* 0x002fe2000f8e020e */
[C---:B------:R-:W-:Y:S02]  /*02d0*/  ISETP.GE.AND P5, PT, R14.reuse, UR7, PT ;  /* 0x000000070e007c0c */ /* 0x040fe4000bfa6270 */
[C---:B------:R-:W-:Y:S01]  /*02e0*/  IADD3 R6, PT, PT, R14.reuse, 0x1, RZ ;  /* 0x000000010e067810 */ /* 0x040fe20007ffe0ff */
[----:B0-----:R-:W-:Y:S01]  /*02f0*/  IMAD.WIDE R8, R9, 0x4, R2 ;  /* 0x0000000409087825 */ /* 0x001fe200078e0202 */
[----:B------:R-:W-:Y:S02]  /*0300*/  ISETP.GT.AND P5, PT, R14, -0x1, !P5 ;  /* 0xffffffff0e00780c */ /* 0x000fe40006fa4270 */
[C---:B------:R-:W-:Y:S02]  /*0310*/  ISETP.GE.AND P2, PT, R6.reuse, UR7, PT ;  /* 0x0000000706007c0c */ /* 0x040fe4000bf46270 */
[----:B------:R-:W-:Y:S02]  /*0320*/  PLOP3.LUT P5, PT, P0, P5, PT, 0x80, 0x8 ;  /* 0x000000000008781c */ /* 0x000fe400007ab070 */
[----:B------:R-:W-:-:S11]  /*0330*/  ISETP.GT.AND P2, PT, R6, -0x1, !P2 ;  /* 0xffffffff0600780c */ /* 0x000fd60005744270 */
[----:B------:R-:W0:Y:S01]  /*0340*/  @P5 LDC.64 R16, c[0x0][0x388] ;  /* 0x0000e200ff105b82 */ /* 0x000e220000000a00 */
[----:B------:R-:W-:Y:S01]  /*0350*/  @P5 VIADD R7, R15, UR11 ;  /* 0x0000000b0f075c36 */ /* 0x000fe20008000000 */
[----:B------:R-:W3:Y:S01]  /*0360*/  @P5 LDG.E R18, desc[UR12][R8.64] ;  /* 0x0000000c08125981 */ /* 0x000ee2000c1e1900 */
[----:B------:R-:W-:-:S13]  /*0370*/  PLOP3.LUT P2, PT, P0, P2, PT, 0x80, 0x8 ;  /* 0x000000000008781c */ /* 0x000fda0000745070 */
[----:B------:R-:W4:Y:S01]  /*0380*/  @P2 LDG.E R19, desc[UR12][R8.64+0x4] ;  /* 0x0000040c08132981 */ /* 0x000f22000c1e1900 */
[----:B0-----:R-:W-:Y:S01]  /*0390*/  @P5 IMAD.WIDE.U32 R16, R7, 0x4, R16 ;  /* 0x0000000407105825 */ /* 0x001fe200078e0010 */
[----:B------:R-:W-:-:S05]  /*03a0*/  IADD3 R7, P1, PT, R15, UR11, RZ ;  /* 0x0000000b0f077c10 */ /* 0x000fca000ff3e0ff */
[----:B------:R-:W5:Y:S01]  /*03b0*/  @P5 LDG.E R16, desc[UR12][R16.64] ;  /* 0x0000000c10105981 */ /* 0x000f62000c1e1900 */
[----:B------:R-:W-:Y:S01]  /*03c0*/  IMAD.X R20, RZ, RZ, RZ, P1 ;  /* 0x000000ffff147224 */ /* 0x000fe200008e06ff */
[----:B--2---:R-:W-:-:S04]  /*03d0*/  LEA R6, P1, R7, R4, 0x2 ;  /* 0x0000000407067211 */ /* 0x004fc800078210ff */
[----:B------:R-:W-:-:S05]  /*03e0*/  LEA.HI.X R7, R7, R5, R20, 0x2, P1 ;  /* 0x0000000507077211 */ /* 0x000fca00008f1414 */
[----:B------:R-:W2:Y:S01]  /*03f0*/  @P2 LDG.E R20, desc[UR12][R6.64+0x4] ;  /* 0x0000040c06142981 */ /* 0x000ea2000c1e1900 */
[----:B------:R-:W-:-:S05]  /*0400*/  VIADD R21, R14, 0x5 ;  /* 0x000000050e157836 */ /* 0x000fca0000000000 */
[----:B------:R-:W-:-:S04]  /*0410*/  ISETP.GE.AND P3, PT, R21, UR7, PT ;  /* 0x0000000715007c0c */ /* 0x000fc8000bf66270 */
[----:B------:R-:W-:-:S04]  /*0420*/  ISETP.GT.AND P3, PT, R21, -0x1, !P3 ;  /* 0xffffffff1500780c */ /* 0x000fc80005f64270 */
[----:B------:R-:W-:-:S13]  /*0430*/  PLOP3.LUT P3, PT, P0, P3, PT, 0x80, 0x8 ;  /* 0x000000000008781c */ /* 0x000fda0000767070 */
[----:B------:R-:W2:Y:S01]  /*0440*/  @P3 LDG.E R21, desc[UR12][R6.64+0x14] ;  /* 0x0000140c06153981 */ /* 0x000ea2000c1e1900 */
[----:B---3--:R-:W-:Y:S02]  /*0450*/  @P5 F2FP.BF16.F32.PACK_AB R18, RZ, R18 ;  /* 0x00000012ff12523e */ /* 0x008fe400000010ff */
[----:B-----5:R-:W-:Y:S01]  /*0460*/  @P5 F2FP.BF16.F32.PACK_AB R17, RZ, R16 ;  /* 0x00000010ff11523e */ /* 0x020fe200000010ff */
[----:B------:R-:W-:-:S04]  /*0470*/  VIADD R16, R14, 0x2 ;  /* 0x000000020e107836 */ /* 0x000fc80000000000 */
[----:B------:R-:W-:Y:S01]  /*0480*/  @P5 HMUL2.BF16_V2 R17, R18.H0_H0, R17.H0_H0 ;  /* 0x2000001112115232 */ /* 0x000fe20000200800 */
[----:B------:R-:W-:-:S04]  /*0490*/  ISETP.GE.AND P1, PT, R16, UR7, PT ;  /* 0x0000000710007c0c */ /* 0x000fc8000bf26270 */
[----:B------:R-:W-:Y:S02]  /*04a0*/  ISETP.GT.AND P1, PT, R16, -0x1, !P1 ;  /* 0xffffffff1000780c */ /* 0x000fe40004f24270 */
[----:B------:R-:W-:Y:S02]  /*04b0*/  @P5 PRMT R16, R17, 0x7610, R16 ;  /* 0x0000761011105816 */ /* 0x000fe40000000010 */
[C---:B------:R-:W-:Y:S02]  /*04c0*/  IADD3 R17, PT, PT, R14.reuse, 0x3, RZ ;  /* 0x000000030e117810 */ /* 0x040fe40007ffe0ff */
[----:B----4-:R-:W-:Y:S02]  /*04d0*/  @P2 F2FP.BF16.F32.PACK_AB R19, RZ, R19 ;  /* 0x00000013ff13223e */ /* 0x010fe400000010ff */
[----:B--2---:R-:W-:Y:S02]  /*04e0*/  @P2 F2FP.BF16.F32.PACK_AB R20, RZ, R20 ;  /* 0x00000014ff14223e */ /* 0x004fe400000010ff */
[----:B------:R-:W-:Y:S01]  /*04f0*/  ISETP.GE.AND P4, PT, R17, UR7, PT ;  /* 0x0000000711007c0c */ /* 0x000fe2000bf86270 */
[----:B------:R-:W-:-:S02]  /*0500*/  VIADD R18, R14, 0x4 ;  /* 0x000000040e127836 */ /* 0x000fc40000000000 */
[----:B------:R-:W-:Y:S01]  /*0510*/  @P2 HMUL2.BF16_V2 R19, R19.H0_H0, R20.H0_H0 ;  /* 0x2000001413132232 */ /* 0x000fe20000200800 */
[----:B------:R-:W-:Y:S01]  /*0520*/  ISETP.GT.AND P4, PT, R17, -0x1, !P4 ;  /* 0xffffffff1100780c */ /* 0x000fe20006784270 */
[----:B------:R-:W-:Y:S01]  /*0530*/  @P5 IMAD.U32 R17, R16, 0x10000, RZ ;  /* 0x0001000010115824 */ /* 0x000fe200078e00ff */
[----:B------:R-:W-:-:S03]  /*0540*/  ISETP.GE.AND P6, PT, R18, UR7, PT ;  /* 0x0000000712007c0c */ /* 0x000fc6000bfc6270 */
[--C-:B------:R-:W-:Y:S01]  /*0550*/  @P5 FADD R10, R10, R17.reuse ;  /* 0x000000110a0a5221 */ /* 0x100fe20000000000 */
[----:B------:R-:W-:Y:S02]  /*0560*/  @P2 PRMT R17, R19, 0x7610, R17 ;  /* 0x0000761013112816 */ /* 0x000fe40000000011 */
[----:B------:R-:W-:Y:S02]  /*0570*/  ISETP.GT.AND P6, PT, R18, -0x1, !P6 ;  /* 0xffffffff1200780c */ /* 0x000fe400077c4270 */
[----:B------:R-:W-:Y:S02]  /*0580*/  PLOP3.LUT P4, PT, P0, P4, PT, 0x80, 0x8 ;  /* 0x000000000008781c */ /* 0x000fe40000789070 */
[----:B------:R-:W-:Y:S02]  /*0590*/  PLOP3.LUT P1, PT, P0, P1, PT, 0x80, 0x8 ;  /* 0x000000000008781c */ /* 0x000fe40000723070 */
[C---:B------:R-:W-:Y:S01]  /*05a0*/  IADD3 R18, PT, PT, R14.reuse, 0x6, RZ ;  /* 0x000000060e127810 */ /* 0x040fe20007ffe0ff */
[----:B------:R-:W-:Y:S01]  /*05b0*/  @P2 IMAD.U32 R19, R17, 0x10000, RZ ;  /* 0x0001000011132824 */ /* 0x000fe200078e00ff */
[----:B------:R-:W-:Y:S01]  /*05c0*/  PLOP3.LUT P6, PT, P0, P6, PT, 0x80, 0x8 ;  /* 0x000000000008781c */ /* 0x000fe200007cd070 */
[----:B------:R-:W-:Y:S01]  /*05d0*/  VIADD R14, R14, 0x7 ;  /* 0x000000070e0e7836 */ /* 0x000fe20000000000 */
[----:B------:R-:W-:Y:S01]  /*05e0*/  ISETP.GE.AND P5, PT, R18, UR7, PT ;  /* 0x0000000712007c0c */ /* 0x000fe2000bfa6270 */
[----:B------:R-:W-:-:S02]  /*05f0*/  @P2 FADD R10, R10, R19 ;  /* 0x000000130a0a2221 */ /* 0x000fc40000000000 */
[----:B------:R-:W2:Y:S01]  /*0600*/  @P3 LDG.E R19, desc[UR12][R8.64+0x14] ;  /* 0x0000140c08133981 */ /* 0x000ea2000c1e1900 */
[----:B------:R-:W-:Y:S02]  /*0610*/  ISETP.GT.AND P5, PT, R18, -0x1, !P5 ;  /* 0xffffffff1200780c */ /* 0x000fe40006fa4270 */
[C---:B------:R-:W-:Y:S01]  /*0620*/  ISETP.GE.AND P2, PT, R14.reuse, UR7, PT ;  /* 0x000000070e007c0c */ /* 0x040fe2000bf46270 */
[----:B------:R-:W3:Y:S01]  /*0630*/  @P4 LDG.E R27, desc[UR12][R8.64+0xc] ;  /* 0x00000c0c081b4981 */ /* 0x000ee2000c1e1900 */
[----:B------:R-:W-:Y:S02]  /*0640*/  PLOP3.LUT P5, PT, P0, P5, PT, 0x80, 0x8 ;  /* 0x000000000008781c */ /* 0x000fe400007ab070 */
[----:B------:R-:W-:Y:S01]  /*0650*/  ISETP.GT.AND P2, PT, R14, -0x1, !P2 ;  /* 0xffffffff0e00780c */ /* 0x000fe20005744270 */
[----:B------:R-:W4:Y:S04]  /*0660*/  @P4 LDG.E R25, desc[UR12][R6.64+0xc] ;  /* 0x00000c0c06194981 */ /* 0x000f28000c1e1900 */
[----:B------:R-:W5:Y:S01]  /*0670*/  @P1 LDG.E R16, desc[UR12][R8.64+0x8] ;  /* 0x0000080c08101981 */ /* 0x000f62000c1e1900 */
[----:B------:R-:W-:-:S03]  /*0680*/  PLOP3.LUT P2, PT, P0, P2, PT, 0x80, 0x8 ;  /* 0x000000000008781c */ /* 0x000fc60000745070 */
[----:B------:R-:W2:Y:S04]  /*0690*/  @P1 LDG.E R17, desc[UR12][R6.64+0x8] ;  /* 0x0000080c06111981 */ /* 0x000ea8000c1e1900 */
[----:B------:R-:W2:Y:S04]  /*06a0*/  @P6 LDG.E R22, desc[UR12][R8.64+0x10] ;  /* 0x0000100c08166981 */ /* 0x000ea8000c1e1900 */
[----:B------:R-:W2:Y:S04]  /*06b0*/  @P6 LDG.E R20, desc[UR12][R6.64+0x10] ;  /* 0x0000100c06146981 */ /* 0x000ea8000c1e1900 */
[----:B------:R-:W2:Y:S04]  /*06c0*/  @P5 LDG.E R18, desc[UR12][R8.64+0x18] ;  /* 0x0000180c08125981 */ /* 0x000ea8000c1e1900 */
[----:B------:R-:W2:Y:S04]  /*06d0*/  @P5 LDG.E R14, desc[UR12][R6.64+0x18] ;  /* 0x0000180c060e5981 */ /* 0x000ea8000c1e1900 */
[----:B------:R-:W2:Y:S04]  /*06e0*/  @P2 LDG.E R24, desc[UR12][R8.64+0x1c] ;  /* 0x00001c0c08182981 */ /* 0x000ea8000c1e1900 */
[----:B------:R0:W2:Y:S01]  /*06f0*/  @P2 LDG.E R26, desc[UR12][R6.64+0x1c] ;  /* 0x00001c0c061a2981 */ /* 0x0000a2000c1e1900 */
[----:B------:R-:W-:-:S02]  /*0700*/  @P3 F2FP.BF16.F32.PACK_AB R21, RZ, R21 ;  /* 0x00000015ff15323e */ /* 0x000fc400000010ff */
[----:B------:R-:W-:Y:S02]  /*0710*/  IADD3 R15, PT, PT, R15, 0x8, RZ ;  /* 0x000000080f0f7810 */ /* 0x000fe40007ffe0ff */
[----:B---3--:R-:W-:Y:S02]  /*0720*/  @P4 F2FP.BF16.F32.PACK_AB R27, RZ, R27 ;  /* 0x0000001bff1b423e */ /* 0x008fe400000010ff */
[----:B----4-:R-:W-:Y:S02]  /*0730*/  @P4 F2FP.BF16.F32.PACK_AB R25, RZ, R25 ;  /* 0x00000019ff19423e */ /* 0x010fe400000010ff */
[----:B-----5:R-:W-:Y:S02]  /*0740*/  @P1 F2FP.BF16.F32.PACK_AB R16, RZ, R16 ;  /* 0x00000010ff10123e */ /* 0x020fe400000010ff */
[----:B--2---:R-:W-:Y:S01]  /*0750*/  @P1 F2FP.BF16.F32.PACK_AB R17, RZ, R17 ;  /* 0x00000011ff11123e */ /* 0x004fe200000010ff */
[----:B------:R-:W-:Y:S01]  /*0760*/  @P4 HMUL2.BF16_V2 R25, R27.H0_H0, R25.H0_H0 ;  /* 0x200000191b194232 */ /* 0x000fe20000200800 */
[----:B------:R-:W-:-:S03]  /*0770*/  @P6 F2FP.BF16.F32.PACK_AB R22, RZ, R22 ;  /* 0x00000016ff16623e */ /* 0x000fc600000010ff */
[----:B------:R-:W-:Y:S01]  /*0780*/  @P1 HMUL2.BF16_V2 R16, R16.H0_H0, R17.H0_H0 ;  /* 0x2000001110101232 */ /* 0x000fe20000200800 */
[----:B------:R-:W-:Y:S02]  /*0790*/  @P6 F2FP.BF16.F32.PACK_AB R20, RZ, R20 ;  /* 0x00000014ff14623e */ /* 0x000fe400000010ff */
[----:B0-----:R-:W-:Y:S02]  /*07a0*/  @P4 PRMT R6, R25, 0x7610, R6 ;  /* 0x0000761019064816 */ /* 0x001fe40000000006 */
[----:B------:R-:W-:Y:S02]  /*07b0*/  @P1 IMAD.U32 R17, R16, 0x10000, RZ ;  /* 0x0001000010111824 */ /* 0x000fe400078e00ff */
[----:B------:R-:W-:Y:S01]  /*07c0*/  @P6 HMUL2.BF16_V2 R20, R22.H0_H0, R20.H0_H0 ;  /* 0x2000001416146232 */ /* 0x000fe20000200800 */
[----:B------:R-:W-:Y:S02]  /*07d0*/  @P5 F2FP.BF16.F32.PACK_AB R18, RZ, R18 ;  /* 0x00000012ff12523e */ /* 0x000fe400000010ff */
[----:B------:R-:W-:Y:S01]  /*07e0*/  @P5 F2FP.BF16.F32.PACK_AB R9, RZ, R14 ;  /* 0x0000000eff09523e */ /* 0x000fe200000010ff */
[----:B------:R-:W-:Y:S01]  /*07f0*/  @P1 FADD R10, R10, R17 ;  /* 0x000000110a0a1221 */ /* 0x000fe20000000000 */
[----:B------:R-:W-:-:S02]  /*0800*/  @P3 F2FP.BF16.F32.PACK_AB R19, RZ, R19 ;  /* 0x00000013ff13323e */ /* 0x000fc400000010ff */
[----:B------:R-:W-:Y:S02]  /*0810*/  @P4 SHF.L.U32 R7, R6, 0x10, RZ ;  /* 0x0000001006074819 */ /* 0x000fe400000006ff */
[----:B------:R-:W-:Y:S01]  /*0820*/  @P6 PRMT R6, R20, 0x7610, R6 ;  /* 0x0000761014066816 */ /* 0x000fe20000000006 */
[----:B------:R-:W-:Y:S01]  /*0830*/  @P5 HMUL2.BF16_V2 R9, R18.H0_H0, R9.H0_H0 ;  /* 0x2000000912095232 */ /* 0x000fe20000200800 */
[----:B------:R-:W-:Y:S02]  /*0840*/  @P2 F2FP.BF16.F32.PACK_AB R24, RZ, R24 ;  /* 0x00000018ff18223e */ /* 0x000fe400000010ff */
[----:B------:R-:W-:Y:S01]  /*0850*/  @P2 F2FP.BF16.F32.PACK_AB R26, RZ, R26 ;  /* 0x0000001aff1a223e */ /* 0x000fe200000010ff */
[----:B------:R-:W-:Y:S02]  /*0860*/  @P3 HMUL2.BF16_V2 R8, R19.H0_H0, R21.H0_H0 ;  /* 0x2000001513083232 */ /* 0x000fe40000200800 */
[----:B------:R-:W-:Y:S01]  /*0870*/  @P4 FADD R10, R10, R7 ;  /* 0x000000070a0a4221 */ /* 0x000fe20000000000 */
[----:B------:R-:W-:Y:S01]  /*0880*/  @P6 IMAD.U32 R7, R6, 0x10000, RZ ;  /* 0x0001000006076824 */ /* 0x000fe200078e00ff */
[----:B------:R-:W-:Y:S01]  /*0890*/  ISETP.NE.AND P1, PT, R15, UR6, PT ;  /* 0x000000060f007c0c */ /* 0x000fe2000bf25270 */
[----:B------:R-:W-:Y:S01]  /*08a0*/  @P2 HMUL2.BF16_V2 R24, R24.H0_H0, R26.H0_H0 ;  /* 0x2000001a18182232 */ /* 0x000fe20000200800 */
[----:B------:R-:W-:Y:S01]  /*08b0*/  @P5 PRMT R6, R9, 0x7610, R6 ;  /* 0x0000761009065816 */ /* 0x000fe20000000006 */
[----:B------:R-:W-:-:S02]  /*08c0*/  @P3 IMAD.U32 R9, R8, 0x10000, RZ ;  /* 0x0001000008093824 */ /* 0x000fc400078e00ff */
[----:B------:R-:W-:Y:S01]  /*08d0*/  @P6 FADD R10, R10, R7 ;  /* 0x000000070a0a6221 */ /* 0x000fe20000000000 */
[----:B------:R-:W-:Y:S01]  /*08e0*/  @P2 PRMT R8, R24, 0x7610, R8 ;  /* 0x0000761018082816 */ /* 0x000fe20000000008 */
[----:B------:R-:W-:Y:S02]  /*08f0*/  @P5 IMAD.U32 R7, R6, 0x10000, RZ ;  /* 0x0001000006075824 */ /* 0x000fe400078e00ff */
[----:B------:R-:W-:Y:S02]  /*0900*/  @P3 FADD R10, R10, R9 ;  /* 0x000000090a0a3221 */ /* 0x000fe40000000000 */
[----:B------:R-:W-:Y:S02]  /*0910*/  @P2 IMAD.U32 R9, R8, 0x10000, RZ ;  /* 0x0001000008092824 */ /* 0x000fe400078e00ff */
[----:B------:R-:W-:-:S04]  /*0920*/  @P5 FADD R10, R10, R7 ;  /* 0x000000070a0a5221 */ /* 0x000fc80000000000 */
[----:B------:R-:W-:Y:S01]  /*0930*/  @P2 FADD R10, R10, R9 ;  /* 0x000000090a0a2221 */ /* 0x000fe20000000000 */
[----:B------:R-:W-:Y:S06]  /*0940*/  @P1 BRA `(.L_x_8) ;  /* 0xfffffff800581947 */ /* 0x000fec000383ffff */
[----:B------:R-:W-:-:S07]  /*0950*/  MOV R3, UR6 ;  /* 0x0000000600037c02 */ /* 0x000fce0008000f00 */
.L_x_7:
[----:B------:R-:W-:-:S09]  /*0960*/  UISETP.NE.AND UP1, UPT, UR8, URZ, UPT ;  /* 0x000000ff0800728c */ /* 0x000fd2000bf25270 */
[----:B------:R-:W-:Y:S05]  /*0970*/  BRA.U !UP1, `(.L_x_9) ;  /* 0x00000009090c7547 */ /* 0x000fea000b800000 */
[----:B------:R-:W0:Y:S01]  /*0980*/  LDCU UR7, c[0x0][0x3a8] ;  /* 0x00007500ff0777ac */ /* 0x000e220008000800 */
[----:B------:R-:W-:-:S04]  /*0990*/  UIADD3 UR9, UPT, UPT, UR8, -0x1, URZ ;  /* 0xffffffff08097890 */ /* 0x000fc8000fffe0ff */
[----:B------:R-:W-:Y:S02]  /*09a0*/  UISETP.GE.U32.AND UP1, UPT, UR9, 0x3, UPT ;  /* 0x000000030900788c */ /* 0x000fe4000bf26070 */
[----:B0-----:R-:W-:-:S07]  /*09b0*/  ULOP3.LUT UP2, UR10, UR7, 0x3, URZ, 0xc0, !UPT ;  /* 0x00000003070a7892 */ /* 0x001fce000f84c0ff */
[----:B------:R-:W-:Y:S05]  /*09c0*/  BRA.U !UP1, `(.L_x_10) ;  /* 0x0000000109f07547 */ /* 0x000fea000b800000 */
[----:B------:R-:W0:Y:S01]  /*09d0*/  LDCU UR9, c[0x0][0x3a4] ;  /* 0x00007480ff0977ac */ /* 0x000e220008000800 */
[----:B------:R-:W-:Y:S01]  /*09e0*/  IMAD.IADD R14, R12, 0x1, R3 ;  /* 0x000000010c0e7824 */ /* 0x000fe200078e0203 */
[----:B------:R-:W1:Y:S03]  /*09f0*/  LDC.64 R4, c[0x0][0x388] ;  /* 0x0000e200ff047b82 */ /* 0x000e660000000a00 */
[C---:B------:R-:W-:Y:S01]  /*0a00*/  VIADD R2, R14.reuse, 0x1 ;  /* 0x000000010e027836 */ /* 0x040fe20000000000 */
[C---:B------:R-:W-:Y:S01]  /*0a10*/  IADD3 R16, PT, PT, R14.reuse, 0x2, RZ ;  /* 0x000000020e107810 */ /* 0x040fe20007ffe0ff */
[----:B------:R-:W-:-:S03]  /*0a20*/  VIADD R17, R14, 0x3 ;  /* 0x000000030e117836 */ /* 0x000fc60000000000 */
[----:B------:R-:W2:Y:S01]  /*0a30*/  LDC.64 R6, c[0x0][0x380] ;  /* 0x0000e000ff067b82 */ /* 0x000ea20000000a00 */
[----:B0-----:R-:W-:Y:S02]  /*0a40*/  ISETP.GE.AND P1, PT, R14, UR9, PT ;  /* 0x000000090e007c0c */ /* 0x001fe4000bf26270 */
[----:B------:R-:W-:Y:S02]  /*0a50*/  ISETP.GE.AND P4, PT, R2, UR9, PT ;  /* 0x0000000902007c0c */ /* 0x000fe4000bf86270 */
[----:B------:R-:W-:Y:S02]  /*0a60*/  ISETP.GT.AND P1, PT, R14, -0x1, !P1 ;  /* 0xffffffff0e00780c */ /* 0x000fe40004f24270 */
[----:B------:R-:W-:Y:S02]  /*0a70*/  ISETP.GE.AND P2, PT, R16, UR9, PT ;  /* 0x0000000910007c0c */ /* 0x000fe4000bf46270 */
[----:B------:R-:W-:Y:S02]  /*0a80*/  PLOP3.LUT P1, PT, P0, P1, PT, 0x80, 0x8 ;  /* 0x000000000008781c */ /* 0x000fe40000723070 */
[----:B------:R-:W-:-:S02]  /*0a90*/  ISETP.GT.AND P4, PT, R2, -0x1, !P4 ;  /* 0xffffffff0200780c */ /* 0x000fc40006784270 */
[----:B------:R-:W-:Y:S02]  /*0aa0*/  IADD3 R2, P5, PT, R3, UR11, RZ ;  /* 0x0000000b03027c10 */ /* 0x000fe4000ffbe0ff */
[C---:B------:R-:W-:Y:S02]  /*0ab0*/  ISETP.GE.AND P3, PT, R17.reuse, UR9, PT ;  /* 0x0000000911007c0c */ /* 0x040fe4000bf66270 */
[----:B------:R-:W-:Y:S02]  /*0ac0*/  ISETP.GT.AND P2, PT, R16, -0x1, !P2 ;  /* 0xffffffff1000780c */ /* 0x000fe40005744270 */
[----:B------:R-:W-:Y:S02]  /*0ad0*/  PLOP3.LUT P4, PT, P0, P4, PT, 0x80, 0x8 ;  /* 0x000000000008781c */ /* 0x000fe40000789070 */
[----:B------:R-:W-:Y:S01]  /*0ae0*/  ISETP.GT.AND P3, PT, R17, -0x1, !P3 ;  /* 0xffffffff1100780c */ /* 0x000fe20005f64270 */
[----:B------:R-:W0:Y:S01]  /*0af0*/  @P1 LDC.64 R8, c[0x0][0x388] ;  /* 0x0000e200ff081b82 */ /* 0x000e220000000a00 */
[----:B------:R-:W-:Y:S01]  /*0b00*/  @P1 VIADD R15, R3, UR11 ;  /* 0x0000000b030f1c36 */ /* 0x000fe20008000000 */
[----:B------:R-:W-:-:S02]  /*0b10*/  PLOP3.LUT P2, PT, P0, P2, PT, 0x80, 0x8 ;  /* 0x000000000008781c */ /* 0x000fc40000745070 */
[----:B------:R-:W-:Y:S01]  /*0b20*/  PLOP3.LUT P3, PT, P0, P3, PT, 0x80, 0x8 ;  /* 0x000000000008781c */ /* 0x000fe20000767070 */
[----:B0-----:R-:W-:-:S04]  /*0b30*/  @P1 IMAD.WIDE.U32 R8, R15, 0x4, R8 ;  /* 0x000000040f081825 */ /* 0x001fc800078e0008 */
[----:B------:R-:W-:Y:S01]  /*0b40*/  IMAD R15, R13, UR9, R14 ;  /* 0x000000090d0f7c24 */ /* 0x000fe2000f8e020e */
[----:B------:R-:W-:Y:S01]  /*0b50*/  IADD3.X R14, PT, PT, RZ, RZ, RZ, P5, !PT ;  /* 0x000000ffff0e7210 */ /* 0x000fe20002ffe4ff */
[----:B------:R-:W3:Y:S01]  /*0b60*/  @P1 LDG.E R8, desc[UR12][R8.64] ;  /* 0x0000000c08081981 */ /* 0x000ee2000c1e1900 */
[----:B-1----:R-:W-:Y:S01]  /*0b70*/  LEA R4, P5, R2, R4, 0x2 ;  /* 0x0000000402047211 */ /* 0x002fe200078a10ff */
[----:B--2---:R-:W-:-:S03]  /*0b80*/  IMAD.WIDE R6, R15, 0x4, R6 ;  /* 0x000000040f067825 */ /* 0x004fc600078e0206 */
[----:B------:R-:W-:Y:S02]  /*0b90*/  LEA.HI.X R5, R2, R5, R14, 0x2, P5 ;  /* 0x0000000502057211 */ /* 0x000fe400028f140e */
[----:B------:R-:W2:Y:S04]  /*0ba0*/  @P4 LDG.E R14, desc[UR12][R6.64+0x4] ;  /* 0x0000040c060e4981 */ /* 0x000ea8000c1e1900 */
[----:B------:R-:W4:Y:S04]  /*0bb0*/  @P4 LDG.E R15, desc[UR12][R4.64+0x4] ;  /* 0x0000040c040f4981 */ /* 0x000f28000c1e1900 */
[----:B------:R-:W5:Y:S04]  /*0bc0*/  @P1 LDG.E R2, desc[UR12][R6.64] ;  /* 0x0000000c06021981 */ /* 0x000f68000c1e1900 */
[----:B------:R-:W5:Y:S04]  /*0bd0*/  @P2 LDG.E R16, desc[UR12][R6.64+0x8] ;  /* 0x0000080c06102981 */ /* 0x000f68000c1e1900 */
[----:B------:R-:W5:Y:S04]  /*0be0*/  @P2 LDG.E R17, desc[UR12][R4.64+0x8] ;  /* 0x0000080c04112981 */ /* 0x000f68000c1e1900 */
[----:B------:R-:W5:Y:S04]  /*0bf0*/  @P3 LDG.E R18, desc[UR12][R6.64+0xc] ;  /* 0x00000c0c06123981 */ /* 0x000f68000c1e1900 */
[----:B------:R3:W5:Y:S01]  /*0c00*/  @P3 LDG.E R19, desc[UR12][R4.64+0xc] ;  /* 0x00000c0c04133981 */ /* 0x000762000c1e1900 */
[----:B------:R-:W-:Y:S01]  /*0c10*/  VIADD R3, R3, 0x4 ;  /* 0x0000000403037836 */ /* 0x000fe20000000000 */
[----:B---3--:R-:W-:-:S02]  /*0c20*/  @P1 F2FP.BF16.F32.PACK_AB R5, RZ, R8 ;  /* 0x00000008ff05123e */ /* 0x008fc400000010ff */
[----:B--2---:R-:W-:Y:S02]  /*0c30*/  @P4 F2FP.BF16.F32.PACK_AB R14, RZ, R14 ;  /* 0x0000000eff0e423e */ /* 0x004fe400000010ff */
[----:B----4-:R-:W-:Y:S02]  /*0c40*/  @P4 F2FP.BF16.F32.PACK_AB R7, RZ, R15 ;  /* 0x0000000fff07423e */ /* 0x010fe400000010ff */
[----:B-----5:R-:W-:-:S03]  /*0c50*/  @P1 F2FP.BF16.F32.PACK_AB R2, RZ, R2 ;  /* 0x00000002ff02123e */ /* 0x020fc600000010ff */
[----:B------:R-:W-:Y:S01]  /*0c60*/  @P4 HMUL2.BF16_V2 R7, R14.H0_H0, R7.H0_H0 ;  /* 0x200000070e074232 */ /* 0x000fe20000200800 */
[----:B------:R-:W-:Y:S01]  /*0c70*/  @P2 F2FP.BF16.F32.PACK_AB R16, RZ, R16 ;  /* 0x00000010ff10223e */ /* 0x000fe200000010ff */
[----:B------:R-:W-:Y:S01]  /*0c80*/  @P1 HMUL2.BF16_V2 R2, R2.H0_H0, R5.H0_H0 ;  /* 0x2000000502021232 */ /* 0x000fe20000200800 */
[----:B------:R-:W-:Y:S02]  /*0c90*/  @P2 F2FP.BF16.F32.PACK_AB R8, RZ, R17 ;  /* 0x00000011ff08223e */ /* 0x000fe400000010ff */
[----:B------:R-:W-:Y:S02]  /*0ca0*/  @P4 PRMT R4, R7, 0x7610, R4 ;  /* 0x0000761007044816 */ /* 0x000fe40000000004 */
[----:B------:R-:W-:Y:S01]  /*0cb0*/  @P3 F2FP.BF16.F32.PACK_AB R18, RZ, R18 ;  /* 0x00000012ff12323e */ /* 0x000fe200000010ff */
[----:B------:R-:W-:Y:S01]  /*0cc0*/  @P2 HMUL2.BF16_V2 R8, R16.H0_H0, R8.H0_H0 ;  /* 0x2000000810082232 */ /* 0x000fe20000200800 */
[----:B------:R-:W-:Y:S01]  /*0cd0*/  @P3 F2FP.BF16.F32.PACK_AB R9, RZ, R19 ;  /* 0x00000013ff09323e */ /* 0x000fe200000010ff */
[----:B------:R-:W-:-:S03]  /*0ce0*/  @P1 IMAD.U32 R5, R2, 0x10000, RZ ;  /* 0x0001000002051824 */ /* 0x000fc600078e00ff */
[----:B------:R-:W-:Y:S01]  /*0cf0*/  @P2 PRMT R2, R8, 0x7610, R2 ;  /* 0x0000761008022816 */ /* 0x000fe20000000002 */
[----:B------:R-:W-:Y:S02]  /*0d00*/  @P4 IMAD.U32 R7, R4, 0x10000, RZ ;  /* 0x0001000004074824 */ /* 0x000fe400078e00ff */
[----:B------:R-:W-:Y:S02]  /*0d10*/  @P3 HMUL2.BF16_V2 R9, R18.H0_H0, R9.H0_H0 ;  /* 0x2000000912093232 */ /* 0x000fe40000200800 */
[----:B------:R-:W-:Y:S01]  /*0d20*/  @P1 FADD R10, R10, R5 ;  /* 0x000000050a0a1221 */ /* 0x000fe20000000000 */
[----:B------:R-:W-:Y:S02]  /*0d30*/  @P2 SHF.L.U32 R5, R2, 0x10, RZ ;  /* 0x0000001002052819 */ /* 0x000fe400000006ff */
[----:B------:R-:W-:Y:S01]  /*0d40*/  @P3 PRMT R4, R9, 0x7610, R4 ;  /* 0x0000761009043816 */ /* 0x000fe20000000004 */
[----:B------:R-:W-:-:S04]  /*0d50*/  @P4 FADD R10, R10, R7 ;  /* 0x000000070a0a4221 */ /* 0x000fc80000000000 */
[----:B------:R-:W-:Y:S02]  /*0d60*/  @P3 IMAD.U32 R7, R4, 0x10000, RZ ;  /* 0x0001000004073824 */ /* 0x000fe400078e00ff */
[----:B------:R-:W-:-:S04]  /*0d70*/  @P2 FADD R10, R10, R5 ;  /* 0x000000050a0a2221 */ /* 0x000fc80000000000 */
[----:B------:R-:W-:-:S07]  /*0d80*/  @P3 FADD R10, R10, R7 ;  /* 0x000000070a0a3221 */ /* 0x000fce0000000000 */
.L_x_10:
[----:B------:R-:W-:Y:S05]  /*0d90*/  BRA.U !UP2, `(.L_x_9) ;  /* 0x000000050a047547 */ /* 0x000fea000b800000 */
[----:B------:R-:W-:Y:S02]  /*0da0*/  UISETP.NE.AND UP1, UPT, UR10, 0x1, UPT ;  /* 0x000000010a00788c */ /* 0x000fe4000bf25270 */
[----:B------:R-:W-:-:S04]  /*0db0*/  ULOP3.LUT UR7, UR7, 0x1, URZ, 0xc0, !UPT ;  /* 0x0000000107077892 */ /* 0x000fc8000f8ec0ff */
[----:B------:R-:W-:-:S03]  /*0dc0*/  UISETP.NE.U32.AND UP2, UPT, UR7, 0x1, UPT ;  /* 0x000000010700788c */ /* 0x000fc6000bf45070 */
[----:B------:R-:W-:Y:S08]  /*0dd0*/  BRA.U !UP1, `(.L_x_11) ;  /* 0x00000001099c7547 */ /* 0x000ff0000b800000 */
[----:B------:R-:W0:Y:S01]  /*0de0*/  LDCU UR7, c[0x0][0x3a4] ;  /* 0x00007480ff0777ac */ /* 0x000e220008000800 */
[----:B------:R-:W-:Y:S01]  /*0df0*/  IADD3 R16, PT, PT, R12, R3, RZ ;  /* 0x000000030c107210 */ /* 0x000fe20007ffe0ff */
[----:B------:R-:W1:Y:S04]  /*0e00*/  LDC.64 R8, c[0x0][0x388] ;  /* 0x0000e200ff087b82 */ /* 0x000e680000000a00 */
[----:B------:R-:W-:-:S04]  /*0e10*/  VIADD R2, R16, 0x1 ;  /* 0x0000000110027836 */ /* 0x000fc80000000000 */
[----:B------:R-:W2:Y:S01]  /*0e20*/  LDC.64 R14, c[0x0][0x380] ;  /* 0x0000e000ff0e7b82 */ /* 0x000ea20000000a00 */
[----:B0-----:R-:W-:-:S04]  /*0e30*/  ISETP.GE.AND P1, PT, R2, UR7, PT ;  /* 0x0000000702007c0c */ /* 0x001fc8000bf26270 */
[----:B------:R-:W-:-:S04]  /*0e40*/  ISETP.GT.AND P1, PT, R2, -0x1, !P1 ;  /* 0xffffffff0200780c */ /* 0x000fc80004f24270 */
[----:B------:R-:W-:Y:S02]  /*0e50*/  PLOP3.LUT P2, PT, P0, P1, PT, 0x80, 0x8 ;  /* 0x000000000008781c */ /* 0x000fe40000743070 */
[----:B------:R-:W-:-:S04]  /*0e60*/  ISETP.GE.AND P1, PT, R16, UR7, PT ;  /* 0x0000000710007c0c */ /* 0x000fc8000bf26270 */
[----:B------:R-:W-:-:S04]  /*0e70*/  ISETP.GT.AND P1, PT, R16, -0x1, !P1 ;  /* 0xffffffff1000780c */ /* 0x000fc80004f24270 */
[----:B------:R-:W-:-:S03]  /*0e80*/  PLOP3.LUT P1, PT, P0, P1, PT, 0x80, 0x8 ;  /* 0x000000000008781c */ /* 0x000fc60000723070 */
[----:B------:R-:W0:Y:S01]  /*0e90*/  @P2 LDC.64 R6, c[0x0][0x388] ;  /* 0x0000e200ff062b82 */ /* 0x000e220000000a00 */
[----:B------:R-:W-:-:S07]  /*0ea0*/  @P2 IADD3 R2, P3, PT, R3, UR11, RZ ;  /* 0x0000000b03022c10 */ /* 0x000fce000ff7e0ff */
[----:B------:R-:W3:Y:S02]  /*0eb0*/  @P2 LDC.64 R4, c[0x0][0x380] ;  /* 0x0000e000ff042b82 */ /* 0x000ee40000000a00 */
[----:B------:R-:W-:Y:S02]  /*0ec0*/  @P1 VIADD R19, R3, UR11 ;  /* 0x0000000b03131c36 */ /* 0x000fe40008000000 */
[----:B------:R-:W-:Y:S02]  /*0ed0*/  @P1 IMAD R17, R13, UR7, R16 ;  /* 0x000000070d111c24 */ /* 0x000fe4000f8e0210 */
[----:B-1----:R-:W-:-:S04]  /*0ee0*/  @P1 IMAD.WIDE.U32 R8, R19, 0x4, R8 ;  /* 0x0000000413081825 */ /* 0x002fc800078e0008 */
[----:B--2---:R-:W-:Y:S02]  /*0ef0*/  @P1 IMAD.WIDE R14, R17, 0x4, R14 ;  /* 0x00000004110e1825 */ /* 0x004fe400078e020e */
[----:B------:R-:W2:Y:S02]  /*0f00*/  @P1 LDG.E R8, desc[UR12][R8.64] ;  /* 0x0000000c08081981 */ /* 0x000ea4000c1e1900 */
[----:B------:R-:W-:Y:S01]  /*0f10*/  @P2 IMAD R17, R13, UR7, R16 ;  /* 0x000000070d112c24 */ /* 0x000fe2000f8e0210 */
[----:B------:R-:W-:Y:S01]  /*0f20*/  @P2 IADD3.X R16, PT, PT, RZ, RZ, RZ, P3, !PT ;  /* 0x000000ffff102210 */ /* 0x000fe20001ffe4ff */
[----:B------:R-:W4:Y:S01]  /*0f30*/  @P1 LDG.E R14, desc[UR12][R14.64] ;  /* 0x0000000c0e0e1981 */ /* 0x000f22000c1e1900 */
[----:B0-----:R-:W-:-:S04]  /*0f40*/  @P2 LEA R6, P3, R2, R6, 0x2 ;  /* 0x0000000602062211 */ /* 0x001fc800078610ff */
[----:B------:R-:W-:Y:S01]  /*0f50*/  @P2 LEA.HI.X R7, R2, R7, R16, 0x2, P3 ;  /* 0x0000000702072211 */ /* 0x000fe200018f1410 */
[----:B---3--:R-:W-:-:S04]  /*0f60*/  @P2 IMAD.WIDE R4, R17, 0x4, R4 ;  /* 0x0000000411042825 */ /* 0x008fc800078e0204 */
[----:B------:R-:W3:Y:S04]  /*0f70*/  @P2 LDG.E R6, desc[UR12][R6.64+0x4] ;  /* 0x0000040c06062981 */ /* 0x000ee8000c1e1900 */
[----:B------:R2:W5:Y:S01]  /*0f80*/  @P2 LDG.E R4, desc[UR12][R4.64+0x4] ;  /* 0x0000040c04042981 */ /* 0x000562000c1e1900 */
[----:B------:R-:W-:Y:S02]  /*0f90*/  IADD3 R3, PT, PT, R3, 0x2, RZ ;  /* 0x0000000203037810 */ /* 0x000fe40007ffe0ff */
[----:B--2---:R-:W-:Y:S02]  /*0fa0*/  @P1 F2FP.BF16.F32.PACK_AB R5, RZ, R8 ;  /* 0x00000008ff05123e */ /* 0x004fe400000010ff */
[----:B----4-:R-:W-:-:S05]  /*0fb0*/  @P1 F2FP.BF16.F32.PACK_AB R2, RZ, R14 ;  /* 0x0000000eff02123e */ /* 0x010fca00000010ff */
[----:B------:R-:W-:Y:S01]  /*0fc0*/  @P1 HMUL2.BF16_V2 R2, R2.H0_H0, R5.H0_H0 ;  /* 0x2000000502021232 */ /* 0x000fe20000200800 */
[----:B---3--:R-:W-:Y:S02]  /*0fd0*/  @P2 F2FP.BF16.F32.PACK_AB R7, RZ, R6 ;  /* 0x00000006ff07223e */ /* 0x008fe400000010ff */
[----:B-----5:R-:W-:Y:S02]  /*0fe0*/  @P2 F2FP.BF16.F32.PACK_AB R5, RZ, R4 ;  /* 0x00000004ff05223e */ /* 0x020fe400000010ff */
[----:B------:R-:W-:-:S03]  /*0ff0*/  @P1 IMAD.U32 R9, R2, 0x10000, RZ ;  /* 0x0001000002091824 */ /* 0x000fc600078e00ff */
[----:B------:R-:W-:-:S05]  /*1000*/  @P2 HMUL2.BF16_V2 R5, R5.H0_H0, R7.H0_H0 ;  /* 0x2000000705052232 */ /* 0x000fca0000200800 */
[----:B------:R-:W-:Y:S01]  /*1010*/  @P2 PRMT R2, R5, 0x7610, R2 ;  /* 0x0000761005022816 */ /* 0x000fe20000000002 */
[----:B------:R-:W-:-:S04]  /*1020*/  @P1 FADD R10, R10, R9 ;  /* 0x000000090a0a1221 */ /* 0x000fc80000000000 */
[----:B------:R-:W-:-:S04]  /*1030*/  @P2 IMAD.U32 R5, R2, 0x10000, RZ ;  /* 0x0001000002052824 */ /* 0x000fc800078e00ff */
[----:B------:R-:W-:-:S07]  /*1040*/  @P2 FADD R10, R10, R5 ;  /* 0x000000050a0a2221 */ /* 0x000fce0000000000 */
.L_x_11:
[----:B------:R-:W-:Y:S05]  /*1050*/  BRA.U UP2, `(.L_x_9) ;  /* 0x0000000102547547 */ /* 0x000fea000b800000 */
[----:B------:R-:W0:Y:S01]  /*1060*/  LDCU UR7, c[0x0][0x3a4] ;  /* 0x00007480ff0777ac */ /* 0x000e220008000800 */
[----:B------:R-:W-:Y:S01]  /*1070*/  IMAD.IADD R2, R12, 0x1, R3 ;  /* 0x000000010c027824 */ /* 0x000fe200078e0203 */
[----:B------:R-:W-:Y:S04]  /*1080*/  BSSY.RECONVERGENT B0, `(.L_x_9) ;  /* 0x0000012000007945 */ /* 0x000fe80003800200 */
[----:B0-----:R-:W-:-:S04]  /*1090*/  ISETP.GE.AND P1, PT, R2, UR7, PT ;  /* 0x0000000702007c0c */ /* 0x001fc8000bf26270 */
[----:B------:R-:W-:-:S04]  /*10a0*/  ISETP.GT.AND P1, PT, R2, -0x1, !P1 ;  /* 0xffffffff0200780c */ /* 0x000fc80004f24270 */
[----:B------:R-:W-:-:S13]  /*10b0*/  PLOP3.LUT P1, PT, P0, P1, PT, 0x80, 0x8 ;  /* 0x000000000008781c */ /* 0x000fda0000723070 */
[----:B------:R-:W-:Y:S05]  /*10c0*/  @!P1 BRA `(.L_x_12) ;  /* 0x0000000000349947 */ /* 0x000fea0003800000 */
[----:B------:R-:W0:Y:S01]  /*10d0*/  LDC.64 R4, c[0x0][0x380] ;  /* 0x0000e000ff047b82 */ /* 0x000e220000000a00 */
[----:B------:R-:W-:Y:S02]  /*10e0*/  IMAD R13, R13, UR7, R2 ;  /* 0x000000070d0d7c24 */ /* 0x000fe4000f8e0202 */
[----:B------:R-:W-:-:S05]  /*10f0*/  VIADD R9, R3, UR11 ;  /* 0x0000000b03097c36 */ /* 0x000fca0008000000 */
[----:B------:R-:W1:Y:S01]  /*1100*/  LDC.64 R6, c[0x0][0x388] ;  /* 0x0000e200ff067b82 */ /* 0x000e620000000a00 */
[----:B0-----:R-:W-:-:S06]  /*1110*/  IMAD.WIDE R2, R13, 0x4, R4 ;  /* 0x000000040d027825 */ /* 0x001fcc00078e0204 */
[----:B------:R-:W2:Y:S01]  /*1120*/  LDG.E R2, desc[UR12][R2.64] ;  /* 0x0000000c02027981 */ /* 0x000ea2000c1e1900 */
[----:B-1----:R-:W-:-:S06]  /*1130*/  IMAD.WIDE.U32 R4, R9, 0x4, R6 ;  /* 0x0000000409047825 */ /* 0x002fcc00078e0006 */
[----:B------:R-:W2:Y:S02]  /*1140*/  LDG.E R5, desc[UR12][R4.64] ;  /* 0x0000000c04057981 */ /* 0x000ea4000c1e1900 */
[----:B--2---:R-:W-:-:S05]  /*1150*/  F2FP.BF16.F32.PACK_AB R3, R5, R2 ;  /* 0x000000020503723e */ /* 0x004fca00000010ff */
[----:B------:R-:W-:-:S05]  /*1160*/  HMUL2.BF16_V2 R3, R3.H0_H0, R3.H1_H1 ;  /* 0x3000000303037232 */ /* 0x000fca0000200800 */
[----:B------:R-:W-:-:S04]  /*1170*/  PRMT R6, R3, 0x7610, R6 ;  /* 0x0000761003067816 */ /* 0x000fc80000000006 */
[----:B------:R-:W-:-:S05]  /*1180*/  SHF.L.U32 R7, R6, 0x10, RZ ;  /* 0x0000001006077819 */ /* 0x000fca00000006ff */
[----:B------:R-:W-:-:S07]  /*1190*/  FADD R10, R10, R7 ;  /* 0x000000070a0a7221 */ /* 0x000fce0000000000 */
.L_x_12:
[----:B------:R-:W-:Y:S05]  /*11a0*/  BSYNC.RECONVERGENT B0 ;  /* 0x0000000000007941 */ /* 0x000fea0003800200 */
.L_x_9:
[----:B------:R-:W-:Y:S05]  /*11b0*/  BRA.U UP0, `(.L_x_13) ;  /* 0xffffffed00fc7547 */ /* 0x000fea000b83ffff */
[----:B------:R-:W0:Y:S01]  /*11c0*/  LDC.64 R6, c[0x0][0x3a0] ;  /* 0x0000e800ff067b82 */ /* 0x000e220000000a00 */
[----:B------:R-:W1:Y:S07]  /*11d0*/  LDCU UR7, c[0x0][0x3ac] ;  /* 0x00007580ff0777ac */ /* 0x000e6e0008000800 */
[----:B------:R-:W2:Y:S08]  /*11e0*/  LDC R8, c[0x0][0x39c] ;  /* 0x0000e700ff087b82 */ /* 0x000eb00000000800 */
[----:B------:R-:W3:Y:S01]  /*11f0*/  LDC.64 R2, c[0x0][0x390] ;  /* 0x0000e400ff027b82 */ /* 0x000ee20000000a00 */
[----:B-1----:R-:W-:Y:S01]  /*1200*/  FMUL R5, R10, UR7 ;  /* 0x000000070a057c20 */ /* 0x002fe20008400000 */
[----:B------:R-:W-:-:S02]  /*1210*/  UIADD3 UR7, UPT, UPT, UR4, 0x1, URZ ;  /* 0x0000000104077890 */ /* 0x000fc4000fffe0ff */
[----:B0-----:R-:W-:Y:S02]  /*1220*/  IMAD R4, R6, UR4, R11 ;  /* 0x0000000406047c24 */ /* 0x001fe4000f8e020b */
[----:B------:R-:W-:Y:S02]  /*1230*/  FMNMX R5, R10, R5, !PT ;  /* 0x000000050a057209 */ /* 0x000fe40007800000 */
[----:B------:R-:W-:Y:S01]  /*1240*/  IMAD R7, R4, R7, R0 ;  /* 0x0000000704077224 */ /* 0x000fe200078e0200 */
[----:B--2---:R-:W-:-:S03]  /*1250*/  ISETP.NE.AND P0, PT, R8, UR7, PT ;  /* 0x0000000708007c0c */ /* 0x004fc6000bf05270 */
[----:B---3--:R-:W-:-:S05]  /*1260*/  IMAD.WIDE R2, R7, 0x4, R2 ;  /* 0x0000000407027825 */ /* 0x008fca00078e0202 */
[----:B------:R0:W-:Y:S05]  /*1270*/  STG.E desc[UR12][R2.64], R5 ;  /* 0x0000000502007986 */ /* 0x0001ea000c10190c */
[----:B------:R-:W-:Y:S05]  /*1280*/  @!P0 EXIT ;  /* 0x000000000000894d */ /* 0x000fea0003800000 */
[----:B------:R-:W-:Y:S01]  /*1290*/  UMOV UR4, UR7 ;  /* 0x0000000700047c82 */ /* 0x000fe20008000000 */
[----:B------:R-:W-:Y:S05]  /*12a0*/  BRA `(.L_x_14) ;  /* 0xffffffec00b87947 */ /* 0x000fea000383ffff */
.L_x_6:
[----:B------:R-:W0:Y:S01]  /*12b0*/  LDCU UR4, c[0x0][0x3ac] ;  /* 0x00007580ff0477ac */ /* 0x000e220008000800 */
[C---:B------:R-:W-:Y:S01]  /*12c0*/  ISETP.GE.U32.AND P0, PT, R4.reuse, 0x8, PT ;  /* 0x000000080400780c */ /* 0x040fe20003f06070 */
[----:B------:R-:W-:Y:S01]  /*12d0*/  IMAD.MOV.U32 R6, RZ, RZ, RZ ;  /* 0x000000ffff067224 */ /* 0x000fe200078e00ff */
[----:B------:R-:W-:-:S04]  /*12e0*/  LOP3.LUT R10, R4, 0x7, RZ, 0xc0, !PT ;  /* 0x00000007040a7812 */ /* 0x000fc800078ec0ff */
[----:B------:R-:W-:Y:S01]  /*12f0*/  ISETP.NE.AND P1, PT, R10, RZ, PT ;  /* 0x000000ff0a00720c */ /* 0x000fe20003f25270 */
[----:B0-----:R-:W-:-:S05]  /*1300*/  FMUL R5, RZ, UR4 ;  /* 0x00000004ff057c20 */ /* 0x001fca0008400000 */
[----:B------:R-:W-:Y:S01]  /*1310*/  FMNMX R5, RZ, R5, !PT ;  /* 0x00000005ff057209 */ /* 0x000fe20007800000 */
[----:B------:R-:W-:Y:S06]  /*1320*/  @!P0 BRA `(.L_x_15) ;  /* 0x0000000000988947 */ /* 0x000fec0003800000 */
[----:B------:R-:W0:Y:S01]  /*1330*/  LDC.64 R2, c[0x0][0x390] ;  /* 0x0000e400ff027b82 */ /* 0x000e220000000a00 */
[----:B------:R-:W-:Y:S01]  /*1340*/  LOP3.LUT R6, R4, 0x7ffffff8, RZ, 0xc0, !PT ;  /* 0x7ffffff804067812 */ /* 0x000fe200078ec0ff */
[----:B------:R-:W-:-:S07]  /*1350*/  IMAD.MOV.U32 R7, RZ, RZ, RZ ;  /* 0x000000ffff077224 */ /* 0x000fce00078e00ff */
.L_x_16:
[C---:B--2---:R-:W-:Y:S02]  /*1360*/  IMAD R9, R7.reuse, UR8, R11 ;  /* 0x0000000807097c24 */ /* 0x044fe4000f8e020b */
[----:B------:R-:W-:-:S03]  /*1370*/  VIADD R7, R7, 0x8 ;  /* 0x0000000807077836 */ /* 0x000fc60000000000 */
[C---:B------:R-:W-:Y:S01]  /*1380*/  IADD3 R13, PT, PT, R9.reuse, UR8, RZ ;  /* 0x00000008090d7c10 */ /* 0x040fe2000fffe0ff */
[----:B------:R-:W-:Y:S01]  /*1390*/  IMAD R9, R9, UR9, R0 ;  /* 0x0000000909097c24 */ /* 0x000fe2000f8e0200 */
[----:B------:R-:W-:-:S03]  /*13a0*/  ISETP.NE.AND P0, PT, R7, R6, PT ;  /* 0x000000060700720c */ /* 0x000fc60003f05270 */
[C---:B------:R-:W-:Y:S02]  /*13b0*/  VIADD R15, R13.reuse, UR8 ;  /* 0x000000080d0f7c36 */ /* 0x040fe40008000000 */
[----:B------:R-:W-:Y:S02]  /*13c0*/  IMAD R13, R13, UR9, R0 ;  /* 0x000000090d0d7c24 */ /* 0x000fe4000f8e0200 */
[----:B------:R-:W-:Y:S02]  /*13d0*/  VIADD R17, R15, UR8 ;  /* 0x000000080f117c36 */ /* 0x000fe40008000000 */
[----:B0-----:R-:W-:-:S03]  /*13e0*/  IMAD.WIDE R8, R9, 0x4, R2 ;  /* 0x0000000409087825 */ /* 0x001fc600078e0202 */
[----:B------:R-:W-:Y:S01]  /*13f0*/  IADD3 R19, PT, PT, R17, UR8, RZ ;  /* 0x0000000811137c10 */ /* 0x000fe2000fffe0ff */
[--C-:B------:R-:W-:Y:S01]  /*1400*/  IMAD R15, R15, UR9, R0.reuse ;  /* 0x000000090f0f7c24 */ /* 0x100fe2000f8e0200 */
[----:B------:R0:W-:Y:S01]  /*1410*/  STG.E desc[UR12][R8.64], R5 ;  /* 0x0000000508007986 */ /* 0x0001e2000c10190c */
[----:B------:R-:W-:Y:S02]  /*1420*/  IMAD R17, R17, UR9, R0 ;  /* 0x0000000911117c24 */ /* 0x000fe4000f8e0200 */
[----:B------:R-:W-:Y:S02]  /*1430*/  VIADD R21, R19, UR8 ;  /* 0x0000000813157c36 */ /* 0x000fe40008000000 */
[----:B------:R-:W-:-:S04]  /*1440*/  IMAD.WIDE R12, R13, 0x4, R2 ;  /* 0x000000040d0c7825 */ /* 0x000fc800078e0202 */
[----:B------:R-:W-:Y:S01]  /*1450*/  VIADD R23, R21, UR8 ;  /* 0x0000000815177c36 */ /* 0x000fe20008000000 */
[----:B------:R1:W-:Y:S01]  /*1460*/  STG.E desc[UR12][R12.64], R5 ;  /* 0x000000050c007986 */ /* 0x0003e2000c10190c */
[--C-:B------:R-:W-:Y:S02]  /*1470*/  IMAD R19, R19, UR9, R0.reuse ;  /* 0x0000000913137c24 */ /* 0x100fe4000f8e0200 */
[----:B------:R-:W-:Y:S01]  /*1480*/  IMAD R21, R21, UR9, R0 ;  /* 0x0000000915157c24 */ /* 0x000fe2000f8e0200 */
[----:B------:R-:W-:Y:S01]  /*1490*/  IADD3 R25, PT, PT, R23, UR8, RZ ;  /* 0x0000000817197c10 */ /* 0x000fe2000fffe0ff */
[----:B------:R-:W-:-:S04]  /*14a0*/  IMAD.WIDE R14, R15, 0x4, R2 ;  /* 0x000000040f0e7825 */ /* 0x000fc800078e0202 */
[----:B------:R-:W-:Y:S01]  /*14b0*/  IMAD R23, R23, UR9, R0 ;  /* 0x0000000917177c24 */ /* 0x000fe2000f8e0200 */
[----:B------:R2:W-:Y:S01]  /*14c0*/  STG.E desc[UR12][R14.64], R5 ;  /* 0x000000050e007986 */ /* 0x0005e2000c10190c */
[----:B------:R-:W-:-:S04]  /*14d0*/  IMAD.WIDE R16, R17, 0x4, R2 ;  /* 0x0000000411107825 */ /* 0x000fc800078e0202 */
[----:B------:R-:W-:Y:S01]  /*14e0*/  IMAD R25, R25, UR9, R0 ;  /* 0x0000000919197c24 */ /* 0x000fe2000f8e0200 */
[----:B------:R2:W-:Y:S01]  /*14f0*/  STG.E desc[UR12][R16.64], R5 ;  /* 0x0000000510007986 */ /* 0x0005e2000c10190c */
[----:B0-----:R-:W-:-:S04]  /*1500*/  IMAD.WIDE R8, R19, 0x4, R2 ;  /* 0x0000000413087825 */ /* 0x001fc800078e0202 */
[--C-:B------:R-:W-:Y:S01]  /*1510*/  IMAD.WIDE R18, R21, 0x4, R2.reuse ;  /* 0x0000000415127825 */ /* 0x100fe200078e0202 */
[----:B------:R2:W-:Y:S03]  /*1520*/  STG.E desc[UR12][R8.64], R5 ;  /* 0x0000000508007986 */ /* 0x0005e6000c10190c */
[--C-:B-1----:R-:W-:Y:S01]  /*1530*/  IMAD.WIDE R12, R23, 0x4, R2.reuse ;  /* 0x00000004170c7825 */ /* 0x102fe200078e0202 */
[----:B------:R2:W-:Y:S03]  /*1540*/  STG.E desc[UR12][R18.64], R5 ;  /* 0x0000000512007986 */ /* 0x0005e6000c10190c */
[----:B------:R-:W-:Y:S01]  /*1550*/  IMAD.WIDE R20, R25, 0x4, R2 ;  /* 0x0000000419147825 */ /* 0x000fe200078e0202 */
[----:B------:R2:W-:Y:S04]  /*1560*/  STG.E desc[UR12][R12.64], R5 ;  /* 0x000000050c007986 */ /* 0x0005e8000c10190c */
[----:B------:R2:W-:Y:S01]  /*1570*/  STG.E desc[UR12][R20.64], R5 ;  /* 0x0000000514007986 */ /* 0x0005e2000c10190c */
[----:B------:R-:W-:Y:S05]  /*1580*/  @P0 BRA `(.L_x_16) ;  /* 0xfffffffc00740947 */ /* 0x000fea000383ffff */
.L_x_15:
[----:B------:R-:W-:Y:S05]  /*1590*/  @!P1 EXIT ;  /* 0x000000000000994d */ /* 0x000fea0003800000 */
[----:B------:R-:W-:Y:S02]  /*15a0*/  ISETP.GE.U32.AND P0, PT, R10, 0x4, PT ;  /* 0x000000040a00780c */ /* 0x000fe40003f06070 */
[----:B--2---:R-:W-:-:S04]  /*15b0*/  LOP3.LUT R16, R4, 0x3, RZ, 0xc0, !PT ;  /* 0x0000000304107812 */ /* 0x004fc800078ec0ff */
[----:B------:R-:W-:-:S07]  /*15c0*/  ISETP.NE.AND P1, PT, R16, RZ, PT ;  /* 0x000000ff1000720c */ /* 0x000fce0003f25270 */
[----:B------:R-:W-:Y:S06]  /*15d0*/  @!P0 BRA `(.L_x_17) ;  /* 0x0000000000488947 */ /* 0x000fec0003800000 */
[----:B------:R-:W0:Y:S01]  /*15e0*/  LDC.64 R2, c[0x0][0x390] ;  /* 0x0000e400ff027b82 */ /* 0x000e220000000a00 */
[C---:B------:R-:W-:Y:S02]  /*15f0*/  IMAD R7, R6.reuse, UR8, R11 ;  /* 0x0000000806077c24 */ /* 0x040fe4000f8e020b */
[----:B------:R-:W-:Y:S02]  /*1600*/  VIADD R6, R6, 0x4 ;  /* 0x0000000406067836 */ /* 0x000fe40000000000 */
[C---:B------:R-:W-:Y:S02]  /*1610*/  VIADD R13, R7.reuse, UR8 ;  /* 0x00000008070d7c36 */ /* 0x040fe40008000000 */
[----:B------:R-:W-:-:S03]  /*1620*/  IMAD R9, R7, UR9, R0 ;  /* 0x0000000907097c24 */ /* 0x000fc6000f8e0200 */
[C---:B------:R-:W-:Y:S01]  /*1630*/  IADD3 R15, PT, PT, R13.reuse, UR8, RZ ;  /* 0x000000080d0f7c10 */ /* 0x040fe2000fffe0ff */
[----:B------:R-:W-:-:S04]  /*1640*/  IMAD R13, R13, UR9, R0 ;  /* 0x000000090d0d7c24 */ /* 0x000fc8000f8e0200 */
[C---:B------:R-:W-:Y:S02]  /*1650*/  VIADD R17, R15.reuse, UR8 ;  /* 0x000000080f117c36 */ /* 0x040fe40008000000 */
[--C-:B------:R-:W-:Y:S02]  /*1660*/  IMAD R15, R15, UR9, R0.reuse ;  /* 0x000000090f0f7c24 */ /* 0x100fe4000f8e0200 */
[----:B------:R-:W-:Y:S02]  /*1670*/  IMAD R17, R17, UR9, R0 ;  /* 0x0000000911117c24 */ /* 0x000fe4000f8e0200 */
[----:B0-----:R-:W-:-:S04]  /*1680*/  IMAD.WIDE R8, R9, 0x4, R2 ;  /* 0x0000000409087825 */ /* 0x001fc800078e0202 */
[--C-:B------:R-:W-:Y:S01]  /*1690*/  IMAD.WIDE R12, R13, 0x4, R2.reuse ;  /* 0x000000040d0c7825 */ /* 0x100fe200078e0202 */
[----:B------:R0:W-:Y:S03]  /*16a0*/  STG.E desc[UR12][R8.64], R5 ;  /* 0x0000000508007986 */ /* 0x0001e6000c10190c */
[--C-:B------:R-:W-:Y:S01]  /*16b0*/  IMAD.WIDE R14, R15, 0x4, R2.reuse ;  /* 0x000000040f0e7825 */ /* 0x100fe200078e0202 */
[----:B------:R0:W-:Y:S03]  /*16c0*/  STG.E desc[UR12][R12.64], R5 ;  /* 0x000000050c007986 */ /* 0x0001e6000c10190c */
[----:B------:R-:W-:Y:S01]  /*16d0*/  IMAD.WIDE R2, R17, 0x4, R2 ;  /* 0x0000000411027825 */ /* 0x000fe200078e0202 */
[----:B------:R0:W-:Y:S04]  /*16e0*/  STG.E desc[UR12][R14.64], R5 ;  /* 0x000000050e007986 */ /* 0x0001e8000c10190c */
[----:B------:R0:W-:Y:S02]  /*16f0*/  STG.E desc[UR12][R2.64], R5 ;  /* 0x0000000502007986 */ /* 0x0001e4000c10190c */
.L_x_17:
[----:B------:R-:W-:Y:S05]  /*1700*/  @!P1 EXIT ;  /* 0x000000000000994d */ /* 0x000fea0003800000 */
[----:B------:R-:W-:Y:S02]  /*1710*/  ISETP.NE.AND P0, PT, R16, 0x1, PT ;  /* 0x000000011000780c */ /* 0x000fe40003f05270 */
[----:B------:R-:W-:-:S04]  /*1720*/  LOP3.LUT R4, R4, 0x1, RZ, 0xc0, !PT ;  /* 0x0000000104047812 */ /* 0x000fc800078ec0ff */
[----:B------:R-:W-:-:S07]  /*1730*/  ISETP.NE.U32.AND P1, PT, R4, 0x1, PT ;  /* 0x000000010400780c */ /* 0x000fce0003f25070 */
[----:B------:R-:W-:Y:S06]  /*1740*/  @!P0 BRA `(.L_x_18) ;  /* 0x0000000000288947 */ /* 0x000fec0003800000 */
[----:B0-----:R-:W0:Y:S01]  /*1750*/  LDC.64 R2, c[0x0][0x390] ;  /* 0x0000e400ff027b82 */ /* 0x001e220000000a00 */
[C---:B------:R-:W-:Y:S02]  /*1760*/  IMAD R7, R6.reuse, UR8, R11 ;  /* 0x0000000806077c24 */ /* 0x040fe4000f8e020b */
[----:B------:R-:W-:Y:S02]  /*1770*/  VIADD R6, R6, 0x2 ;  /* 0x0000000206067836 */ /* 0x000fe40000000000 */
[C---:B------:R-:W-:Y:S01]  /*1780*/  IMAD R9, R7.reuse, UR9, R0 ;  /* 0x0000000907097c24 */ /* 0x040fe2000f8e0200 */
[----:B------:R-:W-:-:S05]  /*1790*/  IADD3 R13, PT, PT, R7, UR8, RZ ;  /* 0x00000008070d7c10 */ /* 0x000fca000fffe0ff */
[----:B------:R-:W-:Y:S02]  /*17a0*/  IMAD R13, R13, UR9, R0 ;  /* 0x000000090d0d7c24 */ /* 0x000fe4000f8e0200 */
[----:B0-----:R-:W-:-:S04]  /*17b0*/  IMAD.WIDE R8, R9, 0x4, R2 ;  /* 0x0000000409087825 */ /* 0x001fc800078e0202 */
[----:B------:R-:W-:Y:S01]  /*17c0*/  IMAD.WIDE R2, R13, 0x4, R2 ;  /* 0x000000040d027825 */ /* 0x000fe200078e0202 */
[----:B------:R1:W-:Y:S04]  /*17d0*/  STG.E desc[UR12][R8.64], R5 ;  /* 0x0000000508007986 */ /* 0x0003e8000c10190c */
[----:B------:R1:W-:Y:S02]  /*17e0*/  STG.E desc[UR12][R2.64], R5 ;  /* 0x0000000502007986 */ /* 0x0003e4000c10190c */
.L_x_18:
[----:B------:R-:W-:Y:S05]  /*17f0*/  @P1 EXIT ;  /* 0x000000000000194d */ /* 0x000fea0003800000 */
[----:B01----:R-:W0:Y:S01]  /*1800*/  LDC.64 R2, c[0x0][0x390] ;  /* 0x0000e400ff027b82 */ /* 0x003e220000000a00 */
[----:B------:R-:W-:-:S04]  /*1810*/  IMAD R11, R6, UR8, R11 ;  /* 0x00000008060b7c24 */ /* 0x000fc8000f8e020b */
[----:B------:R-:W-:-:S04]  /*1820*/  IMAD R11, R11, UR9, R0 ;  /* 0x000000090b0b7c24 */ /* 0x000fc8000f8e0200 */
[----:B0-----:R-:W-:-:S05]  /*1830*/  IMAD.WIDE R2, R11, 0x4, R2 ;  /* 0x000000040b027825 */ /* 0x001fca00078e0202 */
[----:B------:R-:W-:Y:S01]  /*1840*/  STG.E desc[UR12][R2.64], R5 ;  /* 0x0000000502007986 */ /* 0x000fe2000c10190c */
[----:B------:R-:W-:Y:S05]  /*1850*/  EXIT ;  /* 0x000000000000794d */ /* 0x000fea0003800000 */
.L_x_19:
        /* <DEDUP_REMOVED lines=10> */
.L_x_21:


//--------------------- .nv.shared.reserved.0     --------------------------
	.section	.nv.shared.reserved.0,"aw",@nobits
	.weak		__nv_reservedSMEM_offset_0_alias
	.size		__nv_reservedSMEM_offset_0_alias, 0, 64
	.other		__nv_reservedSMEM_offset_0_alias,@"STO_CUDA_RESERVED_SHARED STV_DEFAULT"
__nv_reservedSMEM_offset_0_alias:
	.zero		0
	.zero		64


//--------------------- .nv.constant0._Z18irfft2_kernel_bf16PKfPfiiii --------------------------
	.section	.nv.constant0._Z18irfft2_kernel_bf16PKfPfiiii,"a",@progbits
	.sectionflags	@""
	.align	4
.nv.constant0._Z18irfft2_kernel_bf16PKfPfiiii:
	.zero		928


//--------------------- .nv.constant0._Z27laplacian_rrelu_kernel_bf16PKfS0_Pfiiiiif --------------------------
	.section	.nv.constant0._Z27laplacian_rrelu_kernel_bf16PKfS0_Pfiiiiif,"a",@progbits
	.sectionflags	@""
	.align	4
.nv.constant0._Z27laplacian_rrelu_kernel_bf16PKfS0_Pfiiiiif:
	.zero		944


//--------------------- SYMBOLS --------------------------

	.type		.nv.reservedSmem.offset0,@object
	.size		.nv.reservedSmem.offset0,0x4
